
	.version 2.3
	.target sm_20
	.address_size 64
	// compiled with /sciclone/data20/adwait/software/cuda/open64/lib//be
	// nvopencc 4.0 built on 2011-05-12

	.visible .func (.param .f32 __cudaretf__Z12scanLocalMemIfLi256EET_S0_PVS0_) _Z12scanLocalMemIfLi256EET_S0_PVS0_ (.param .f32 __cudaparmf1__Z12scanLocalMemIfLi256EET_S0_PVS0_, .param .u64 __cudaparmf2__Z12scanLocalMemIfLi256EET_S0_PVS0_)

	.visible .func (.param .f64 __cudaretf__Z12scanLocalMemIdLi256EET_S0_PVS0_) _Z12scanLocalMemIdLi256EET_S0_PVS0_ (.param .f64 __cudaparmf1__Z12scanLocalMemIdLi256EET_S0_PVS0_, .param .u64 __cudaparmf2__Z12scanLocalMemIdLi256EET_S0_PVS0_)

	//-----------------------------------------------------------
	// Compiling /tmp/tmpxft_0000c4bb_00000000-15_Scan.compute_20.cpp3.i (/local/scr/adwait/TMPDIR/ccBI#.RI8zgg)
	//-----------------------------------------------------------

	//-----------------------------------------------------------
	// Options:
	//-----------------------------------------------------------
	//  Target:ptx, ISA:sm_20, Endian:little, Pointer Size:64
	//  -O3	(Optimization level)
	//  -g0	(Debug level)
	//  -m2	(Report advisories)
	//-----------------------------------------------------------

	.file	1	"<command-line>"
	.file	2	"/tmp/tmpxft_0000c4bb_00000000-14_Scan.compute_20.cudafe2.gpu"
	.file	3	"/usr/lib/gcc/x86_64-redhat-linux/4.4.6/include/stddef.h"
	.file	4	"/sciclone/data20/adwait/software/cuda/bin/../include/crt/device_runtime.h"
	.file	5	"/sciclone/data20/adwait/software/cuda/bin/../include/host_defines.h"
	.file	6	"/sciclone/data20/adwait/software/cuda/bin/../include/builtin_types.h"
	.file	7	"/sciclone/data20/adwait/software/cuda/bin/../include/device_types.h"
	.file	8	"/sciclone/data20/adwait/software/cuda/bin/../include/driver_types.h"
	.file	9	"/sciclone/data20/adwait/software/cuda/bin/../include/surface_types.h"
	.file	10	"/sciclone/data20/adwait/software/cuda/bin/../include/texture_types.h"
	.file	11	"/sciclone/data20/adwait/software/cuda/bin/../include/vector_types.h"
	.file	12	"/sciclone/data20/adwait/software/cuda/bin/../include/device_launch_parameters.h"
	.file	13	"/sciclone/data20/adwait/software/cuda/bin/../include/crt/storage_class.h"
	.file	14	"/usr/include/bits/types.h"
	.file	15	"/usr/include/time.h"
	.file	16	"scan_kernel.h"
	.file	17	"/sciclone/data20/adwait/software/cuda/bin/../include/common_functions.h"
	.file	18	"/sciclone/data20/adwait/software/cuda/bin/../include/math_functions.h"
	.file	19	"/sciclone/data20/adwait/software/cuda/bin/../include/math_constants.h"
	.file	20	"/sciclone/data20/adwait/software/cuda/bin/../include/device_functions.h"
	.file	21	"/sciclone/data20/adwait/software/cuda/bin/../include/sm_11_atomic_functions.h"
	.file	22	"/sciclone/data20/adwait/software/cuda/bin/../include/sm_12_atomic_functions.h"
	.file	23	"/sciclone/data20/adwait/software/cuda/bin/../include/sm_13_double_functions.h"
	.file	24	"/sciclone/data20/adwait/software/cuda/bin/../include/sm_20_atomic_functions.h"
	.file	25	"/sciclone/data20/adwait/software/cuda/bin/../include/sm_20_intrinsics.h"
	.file	26	"/sciclone/data20/adwait/software/cuda/bin/../include/surface_functions.h"
	.file	27	"/sciclone/data20/adwait/software/cuda/bin/../include/texture_fetch_functions.h"
	.file	28	"/sciclone/data20/adwait/software/cuda/bin/../include/math_functions_dbl_ptx3.h"


	.visible .func (.param .f32 __cudaretf__Z12scanLocalMemIfLi256EET_S0_PVS0_) _Z12scanLocalMemIfLi256EET_S0_PVS0_ (.param .f32 __cudaparmf1__Z12scanLocalMemIfLi256EET_S0_PVS0_, .param .u64 __cudaparmf2__Z12scanLocalMemIfLi256EET_S0_PVS0_)
	{
	.reg .u32 %r<3>;
	.reg .u64 %rd<7>;
	.reg .f32 %f<30>;
	.loc	16	143	0
$LDWbegin__Z12scanLocalMemIfLi256EET_S0_PVS0_:
	ld.param.f32 	%f1, [__cudaparmf1__Z12scanLocalMemIfLi256EET_S0_PVS0_];
	mov.f32 	%f2, %f1;
	ld.param.u64 	%rd1, [__cudaparmf2__Z12scanLocalMemIfLi256EET_S0_PVS0_];
	mov.s64 	%rd2, %rd1;
	.loc	16	147	0
	cvt.s32.u32 	%r1, %tid.x;
	cvt.s64.s32 	%rd3, %r1;
	mul.wide.s32 	%rd4, %r1, 4;
	add.u64 	%rd5, %rd2, %rd4;
	mov.f32 	%f3, 0f00000000;     	// 0
	st.volatile.f32 	[%rd5+0], %f3;
	.loc	16	152	0
	st.volatile.f32 	[%rd5+1024], %f2;
	.loc	16	153	0
	bar.sync 	0;
	.loc	16	157	0
	ld.volatile.f32 	%f4, [%rd5+1020];
	bar.sync 	0;
	.loc	16	158	0
	ld.volatile.f32 	%f5, [%rd5+1024];
	add.f32 	%f6, %f5, %f4;
	st.volatile.f32 	[%rd5+1024], %f6;
	bar.sync 	0;
	.loc	16	160	0
	ld.volatile.f32 	%f7, [%rd5+1016];
	bar.sync 	0;
	.loc	16	161	0
	ld.volatile.f32 	%f8, [%rd5+1024];
	add.f32 	%f9, %f8, %f7;
	st.volatile.f32 	[%rd5+1024], %f9;
	bar.sync 	0;
	.loc	16	163	0
	ld.volatile.f32 	%f10, [%rd5+1008];
	bar.sync 	0;
	.loc	16	164	0
	ld.volatile.f32 	%f11, [%rd5+1024];
	add.f32 	%f12, %f11, %f10;
	st.volatile.f32 	[%rd5+1024], %f12;
	bar.sync 	0;
	.loc	16	166	0
	ld.volatile.f32 	%f13, [%rd5+992];
	bar.sync 	0;
	.loc	16	167	0
	ld.volatile.f32 	%f14, [%rd5+1024];
	add.f32 	%f15, %f14, %f13;
	st.volatile.f32 	[%rd5+1024], %f15;
	bar.sync 	0;
	.loc	16	169	0
	ld.volatile.f32 	%f16, [%rd5+960];
	bar.sync 	0;
	.loc	16	170	0
	ld.volatile.f32 	%f17, [%rd5+1024];
	add.f32 	%f18, %f17, %f16;
	st.volatile.f32 	[%rd5+1024], %f18;
	bar.sync 	0;
	.loc	16	174	0
	ld.volatile.f32 	%f19, [%rd5+896];
	bar.sync 	0;
	.loc	16	175	0
	ld.volatile.f32 	%f20, [%rd5+1024];
	add.f32 	%f21, %f20, %f19;
	st.volatile.f32 	[%rd5+1024], %f21;
	bar.sync 	0;
	.loc	16	179	0
	ld.volatile.f32 	%f22, [%rd5+768];
	bar.sync 	0;
	.loc	16	180	0
	ld.volatile.f32 	%f23, [%rd5+1024];
	add.f32 	%f24, %f23, %f22;
	st.volatile.f32 	[%rd5+1024], %f24;
	bar.sync 	0;
	.loc	16	184	0
	ld.volatile.f32 	%f25, [%rd5+512];
	bar.sync 	0;
	.loc	16	185	0
	ld.volatile.f32 	%f26, [%rd5+1024];
	add.f32 	%f27, %f26, %f25;
	st.volatile.f32 	[%rd5+1024], %f27;
	bar.sync 	0;
	.loc	16	198	0
	ld.volatile.f32 	%f28, [%rd5+1020];
	st.param.f32 	[__cudaretf__Z12scanLocalMemIfLi256EET_S0_PVS0_], %f28;
	ret;
$LDWend__Z12scanLocalMemIfLi256EET_S0_PVS0_:
	} // _Z12scanLocalMemIfLi256EET_S0_PVS0_

	.visible .func (.param .f64 __cudaretf__Z12scanLocalMemIdLi256EET_S0_PVS0_) _Z12scanLocalMemIdLi256EET_S0_PVS0_ (.param .f64 __cudaparmf1__Z12scanLocalMemIdLi256EET_S0_PVS0_, .param .u64 __cudaparmf2__Z12scanLocalMemIdLi256EET_S0_PVS0_)
	{
	.reg .u32 %r<3>;
	.reg .u64 %rd<7>;
	.reg .f64 %fd<30>;
	.loc	16	143	0
$LDWbegin__Z12scanLocalMemIdLi256EET_S0_PVS0_:
	ld.param.f64 	%fd1, [__cudaparmf1__Z12scanLocalMemIdLi256EET_S0_PVS0_];
	mov.f64 	%fd2, %fd1;
	ld.param.u64 	%rd1, [__cudaparmf2__Z12scanLocalMemIdLi256EET_S0_PVS0_];
	mov.s64 	%rd2, %rd1;
	.loc	16	147	0
	cvt.s32.u32 	%r1, %tid.x;
	cvt.s64.s32 	%rd3, %r1;
	mul.wide.s32 	%rd4, %r1, 8;
	add.u64 	%rd5, %rd2, %rd4;
	mov.f64 	%fd3, 0d0000000000000000;	// 0
	st.volatile.f64 	[%rd5+0], %fd3;
	.loc	16	152	0
	st.volatile.f64 	[%rd5+2048], %fd2;
	.loc	16	153	0
	bar.sync 	0;
	.loc	16	157	0
	ld.volatile.f64 	%fd4, [%rd5+2040];
	bar.sync 	0;
	.loc	16	158	0
	ld.volatile.f64 	%fd5, [%rd5+2048];
	add.f64 	%fd6, %fd5, %fd4;
	st.volatile.f64 	[%rd5+2048], %fd6;
	bar.sync 	0;
	.loc	16	160	0
	ld.volatile.f64 	%fd7, [%rd5+2032];
	bar.sync 	0;
	.loc	16	161	0
	ld.volatile.f64 	%fd8, [%rd5+2048];
	add.f64 	%fd9, %fd8, %fd7;
	st.volatile.f64 	[%rd5+2048], %fd9;
	bar.sync 	0;
	.loc	16	163	0
	ld.volatile.f64 	%fd10, [%rd5+2016];
	bar.sync 	0;
	.loc	16	164	0
	ld.volatile.f64 	%fd11, [%rd5+2048];
	add.f64 	%fd12, %fd11, %fd10;
	st.volatile.f64 	[%rd5+2048], %fd12;
	bar.sync 	0;
	.loc	16	166	0
	ld.volatile.f64 	%fd13, [%rd5+1984];
	bar.sync 	0;
	.loc	16	167	0
	ld.volatile.f64 	%fd14, [%rd5+2048];
	add.f64 	%fd15, %fd14, %fd13;
	st.volatile.f64 	[%rd5+2048], %fd15;
	bar.sync 	0;
	.loc	16	169	0
	ld.volatile.f64 	%fd16, [%rd5+1920];
	bar.sync 	0;
	.loc	16	170	0
	ld.volatile.f64 	%fd17, [%rd5+2048];
	add.f64 	%fd18, %fd17, %fd16;
	st.volatile.f64 	[%rd5+2048], %fd18;
	bar.sync 	0;
	.loc	16	174	0
	ld.volatile.f64 	%fd19, [%rd5+1792];
	bar.sync 	0;
	.loc	16	175	0
	ld.volatile.f64 	%fd20, [%rd5+2048];
	add.f64 	%fd21, %fd20, %fd19;
	st.volatile.f64 	[%rd5+2048], %fd21;
	bar.sync 	0;
	.loc	16	179	0
	ld.volatile.f64 	%fd22, [%rd5+1536];
	bar.sync 	0;
	.loc	16	180	0
	ld.volatile.f64 	%fd23, [%rd5+2048];
	add.f64 	%fd24, %fd23, %fd22;
	st.volatile.f64 	[%rd5+2048], %fd24;
	bar.sync 	0;
	.loc	16	184	0
	ld.volatile.f64 	%fd25, [%rd5+1024];
	bar.sync 	0;
	.loc	16	185	0
	ld.volatile.f64 	%fd26, [%rd5+2048];
	add.f64 	%fd27, %fd26, %fd25;
	st.volatile.f64 	[%rd5+2048], %fd27;
	bar.sync 	0;
	.loc	16	198	0
	ld.volatile.f64 	%fd28, [%rd5+2040];
	st.param.f64 	[__cudaretf__Z12scanLocalMemIdLi256EET_S0_PVS0_], %fd28;
	ret;
$LDWend__Z12scanLocalMemIdLi256EET_S0_PVS0_:
	} // _Z12scanLocalMemIdLi256EET_S0_PVS0_
	.extern	.shared .align 4 .b8 s_float[];

	.entry _Z6reduceIfLi256EEvPKT_PS0_i (
		.param .u64 __cudaparm__Z6reduceIfLi256EEvPKT_PS0_i_g_idata,
		.param .u64 __cudaparm__Z6reduceIfLi256EEvPKT_PS0_i_g_odata,
		.param .s32 __cudaparm__Z6reduceIfLi256EEvPKT_PS0_i_n)
	{
	.reg .u32 %r<32>;
	.reg .u64 %rd<14>;
	.reg .f32 %f<29>;
	.reg .pred %p<9>;
	.loc	16	54	0
$LDWbegin__Z6reduceIfLi256EEvPKT_PS0_i:
	.loc	16	87	0
	ld.param.s32 	%r1, [__cudaparm__Z6reduceIfLi256EEvPKT_PS0_i_n];
	shr.s32 	%r2, %r1, 31;
	mov.s32 	%r3, 3;
	and.b32 	%r4, %r2, %r3;
	add.s32 	%r5, %r4, %r1;
	shr.s32 	%r6, %r5, 2;
	mov.u32 	%r7, %nctaid.x;
	div.u32 	%r8, %r6, %r7;
	mov.u32 	%r9, %ctaid.x;
	mul.lo.u32 	%r10, %r8, %r9;
	mul.lo.u32 	%r11, %r10, 4;
	cvt.s32.u32 	%r12, %tid.x;
	add.s32 	%r13, %r12, %r11;
	mov.s32 	%r14, %r13;
	sub.u32 	%r15, %r7, 1;
	setp.ne.u32 	%p1, %r15, %r9;
	mul.lo.u32 	%r16, %r8, 4;
	add.s32 	%r17, %r16, %r11;
	selp.s32 	%r18, %r17, %r1, %p1;
	setp.le.s32 	%p2, %r18, %r13;
	@%p2 bra 	$Lt_2_16130;
	sub.s32 	%r19, %r18, %r13;
	add.s32 	%r20, %r19, 255;
	shr.s32 	%r21, %r20, 31;
	mov.s32 	%r22, 255;
	and.b32 	%r23, %r21, %r22;
	add.s32 	%r24, %r23, %r20;
	shr.s32 	%r25, %r24, 8;
	ld.param.u64 	%rd1, [__cudaparm__Z6reduceIfLi256EEvPKT_PS0_i_g_idata];
	cvt.s64.s32 	%rd2, %r13;
	mul.wide.s32 	%rd3, %r13, 4;
	add.u64 	%rd4, %rd1, %rd3;
	mov.f32 	%f1, 0f00000000;     	// 0
	mov.s32 	%r26, %r25;
$Lt_2_13570:
 //<loop> Loop body line 87, nesting depth: 1, estimated iterations: unknown
	.loc	16	92	0
	ld.global.f32 	%f2, [%rd4+0];
	add.f32 	%f1, %f2, %f1;
	add.s32 	%r14, %r14, 256;
	add.u64 	%rd4, %rd4, 1024;
	setp.gt.s32 	%p3, %r18, %r14;
	@%p3 bra 	$Lt_2_13570;
	bra.uni 	$Lt_2_13058;
$Lt_2_16130:
	mov.f32 	%f1, 0f00000000;     	// 0
$Lt_2_13058:
	.loc	16	96	0
	mov.u64 	%rd5, s_float;
	cvt.s64.s32 	%rd6, %r12;
	mul.wide.s32 	%rd7, %r12, 4;
	add.u64 	%rd8, %rd5, %rd7;
	st.volatile.shared.f32 	[%rd8+0], %f1;
	.loc	16	97	0
	bar.sync 	0;
	mov.u32 	%r27, 127;
	setp.gt.s32 	%p4, %r12, %r27;
	@%p4 bra 	$Lt_2_14082;
	.loc	16	114	0
	ld.volatile.shared.f32 	%f3, [%rd8+0];
	ld.volatile.shared.f32 	%f4, [%rd8+512];
	add.f32 	%f5, %f3, %f4;
	st.volatile.shared.f32 	[%rd8+0], %f5;
$Lt_2_14082:
	.loc	16	116	0
	bar.sync 	0;
	mov.u32 	%r28, 63;
	setp.gt.s32 	%p5, %r12, %r28;
	@%p5 bra 	$Lt_2_14594;
	.loc	16	120	0
	ld.volatile.shared.f32 	%f6, [%rd8+0];
	ld.volatile.shared.f32 	%f7, [%rd8+256];
	add.f32 	%f8, %f6, %f7;
	st.volatile.shared.f32 	[%rd8+0], %f8;
$Lt_2_14594:
	bar.sync 	0;
	mov.s32 	%r29, WARP_SZ;
	setp.le.s32 	%p6, %r29, %r12;
	@%p6 bra 	$Lt_2_15106;
	.loc	16	126	0
	ld.volatile.shared.f32 	%f9, [%rd8+0];
	ld.volatile.shared.f32 	%f10, [%rd8+128];
	add.f32 	%f11, %f9, %f10;
	st.volatile.shared.f32 	[%rd8+0], %f11;
	.loc	16	127	0
	ld.volatile.shared.f32 	%f12, [%rd8+0];
	ld.volatile.shared.f32 	%f13, [%rd8+64];
	add.f32 	%f14, %f12, %f13;
	st.volatile.shared.f32 	[%rd8+0], %f14;
	.loc	16	128	0
	ld.volatile.shared.f32 	%f15, [%rd8+0];
	ld.volatile.shared.f32 	%f16, [%rd8+32];
	add.f32 	%f17, %f15, %f16;
	st.volatile.shared.f32 	[%rd8+0], %f17;
	.loc	16	129	0
	ld.volatile.shared.f32 	%f18, [%rd8+0];
	ld.volatile.shared.f32 	%f19, [%rd8+16];
	add.f32 	%f20, %f18, %f19;
	st.volatile.shared.f32 	[%rd8+0], %f20;
	.loc	16	130	0
	ld.volatile.shared.f32 	%f21, [%rd8+0];
	ld.volatile.shared.f32 	%f22, [%rd8+8];
	add.f32 	%f23, %f21, %f22;
	st.volatile.shared.f32 	[%rd8+0], %f23;
	.loc	16	131	0
	ld.volatile.shared.f32 	%f24, [%rd8+0];
	ld.volatile.shared.f32 	%f25, [%rd8+4];
	add.f32 	%f26, %f24, %f25;
	st.volatile.shared.f32 	[%rd8+0], %f26;
$Lt_2_15106:
	mov.u32 	%r30, 0;
	setp.ne.s32 	%p7, %r12, %r30;
	@%p7 bra 	$Lt_2_15618;
	.loc	16	137	0
	ld.volatile.shared.f32 	%f27, [s_float+0];
	ld.param.u64 	%rd9, [__cudaparm__Z6reduceIfLi256EEvPKT_PS0_i_g_odata];
	cvt.u64.u32 	%rd10, %r9;
	mul.wide.u32 	%rd11, %r9, 4;
	add.u64 	%rd12, %rd9, %rd11;
	st.global.f32 	[%rd12+0], %f27;
$Lt_2_15618:
	.loc	16	139	0
	exit;
$LDWend__Z6reduceIfLi256EEvPKT_PS0_i:
	} // _Z6reduceIfLi256EEvPKT_PS0_i

	.entry _Z17scan_single_blockIfLi256EEvPT_i (
		.param .u64 __cudaparm__Z17scan_single_blockIfLi256EEvPT_i_g_block_sums,
		.param .s32 __cudaparm__Z17scan_single_blockIfLi256EEvPT_i_n)
	{
	.reg .u32 %r<5>;
	.reg .u64 %rd<14>;
	.reg .f32 %f<29>;
	.reg .pred %p<3>;
	.loc	16	202	0
$LDWbegin__Z17scan_single_blockIfLi256EEvPT_i:
	mov.u32 	%r1, %tid.x;
	ld.param.s32 	%r2, [__cudaparm__Z17scan_single_blockIfLi256EEvPT_i_n];
	setp.gt.u32 	%p1, %r2, %r1;
	@!%p1 bra 	$Lt_3_6402;
	.loc	16	219	0
	ld.param.u64 	%rd1, [__cudaparm__Z17scan_single_blockIfLi256EEvPT_i_g_block_sums];
	cvt.u64.u32 	%rd2, %r1;
	mul.wide.u32 	%rd3, %r1, 4;
	add.u64 	%rd4, %rd1, %rd3;
	ld.global.f32 	%f1, [%rd4+0];
	bra.uni 	$Lt_3_6146;
$Lt_3_6402:
	mov.f32 	%f1, 0f00000000;     	// 0
$Lt_3_6146:
	.loc	16	147	0
	mov.u64 	%rd5, s_float;
	cvt.s32.u32 	%r3, %tid.x;
	cvt.s64.s32 	%rd6, %r3;
	mul.wide.s32 	%rd7, %r3, 4;
	add.u64 	%rd8, %rd5, %rd7;
	mov.f32 	%f2, 0f00000000;     	// 0
	st.volatile.shared.f32 	[%rd8+0], %f2;
	.loc	16	152	0
	st.volatile.shared.f32 	[%rd8+1024], %f1;
	.loc	16	153	0
	bar.sync 	0;
	.loc	16	157	0
	ld.volatile.shared.f32 	%f3, [%rd8+1020];
	bar.sync 	0;
	.loc	16	158	0
	ld.volatile.shared.f32 	%f4, [%rd8+1024];
	add.f32 	%f5, %f4, %f3;
	st.volatile.shared.f32 	[%rd8+1024], %f5;
	bar.sync 	0;
	.loc	16	160	0
	ld.volatile.shared.f32 	%f6, [%rd8+1016];
	bar.sync 	0;
	.loc	16	161	0
	ld.volatile.shared.f32 	%f7, [%rd8+1024];
	add.f32 	%f8, %f7, %f6;
	st.volatile.shared.f32 	[%rd8+1024], %f8;
	bar.sync 	0;
	.loc	16	163	0
	ld.volatile.shared.f32 	%f9, [%rd8+1008];
	bar.sync 	0;
	.loc	16	164	0
	ld.volatile.shared.f32 	%f10, [%rd8+1024];
	add.f32 	%f11, %f10, %f9;
	st.volatile.shared.f32 	[%rd8+1024], %f11;
	bar.sync 	0;
	.loc	16	166	0
	ld.volatile.shared.f32 	%f12, [%rd8+992];
	bar.sync 	0;
	.loc	16	167	0
	ld.volatile.shared.f32 	%f13, [%rd8+1024];
	add.f32 	%f14, %f13, %f12;
	st.volatile.shared.f32 	[%rd8+1024], %f14;
	bar.sync 	0;
	.loc	16	169	0
	ld.volatile.shared.f32 	%f15, [%rd8+960];
	bar.sync 	0;
	.loc	16	170	0
	ld.volatile.shared.f32 	%f16, [%rd8+1024];
	add.f32 	%f17, %f16, %f15;
	st.volatile.shared.f32 	[%rd8+1024], %f17;
	bar.sync 	0;
	.loc	16	174	0
	ld.volatile.shared.f32 	%f18, [%rd8+896];
	bar.sync 	0;
	.loc	16	175	0
	ld.volatile.shared.f32 	%f19, [%rd8+1024];
	add.f32 	%f20, %f19, %f18;
	st.volatile.shared.f32 	[%rd8+1024], %f20;
	bar.sync 	0;
	.loc	16	179	0
	ld.volatile.shared.f32 	%f21, [%rd8+768];
	bar.sync 	0;
	.loc	16	180	0
	ld.volatile.shared.f32 	%f22, [%rd8+1024];
	add.f32 	%f23, %f22, %f21;
	st.volatile.shared.f32 	[%rd8+1024], %f23;
	bar.sync 	0;
	.loc	16	184	0
	ld.volatile.shared.f32 	%f24, [%rd8+512];
	bar.sync 	0;
	.loc	16	185	0
	ld.volatile.shared.f32 	%f25, [%rd8+1024];
	add.f32 	%f26, %f25, %f24;
	st.volatile.shared.f32 	[%rd8+1024], %f26;
	bar.sync 	0;
	.loc	16	198	0
	ld.volatile.shared.f32 	%f27, [%rd8+1020];
	.loc	16	221	0
	@!%p1 bra 	$Lt_3_6658;
	.loc	16	226	0
	ld.param.u64 	%rd9, [__cudaparm__Z17scan_single_blockIfLi256EEvPT_i_g_block_sums];
	cvt.u64.u32 	%rd10, %r1;
	mul.wide.u32 	%rd11, %r1, 4;
	add.u64 	%rd12, %rd9, %rd11;
	st.global.f32 	[%rd12+0], %f27;
$Lt_3_6658:
	.loc	16	228	0
	exit;
$LDWend__Z17scan_single_blockIfLi256EEvPT_i:
	} // _Z17scan_single_blockIfLi256EEvPT_i

	.entry _Z11bottom_scanIf6float4Li256EEvPKT_PS1_S3_i (
		.param .u64 __cudaparm__Z11bottom_scanIf6float4Li256EEvPKT_PS1_S3_i_g_idata,
		.param .u64 __cudaparm__Z11bottom_scanIf6float4Li256EEvPKT_PS1_S3_i_g_odata,
		.param .u64 __cudaparm__Z11bottom_scanIf6float4Li256EEvPKT_PS1_S3_i_g_block_sums,
		.param .s32 __cudaparm__Z11bottom_scanIf6float4Li256EEvPKT_PS1_S3_i___val_paramn)
	{
	.reg .u32 %r<29>;
	.reg .u64 %rd<18>;
	.reg .f32 %f<38>;
	.reg .pred %p<8>;
	.shared .f32 __cuda_local_var_79804_31_non_const_s_seed;
	.loc	16	235	0
$LDWbegin__Z11bottom_scanIf6float4Li256EEvPKT_PS1_S3_i:
	.loc	16	266	0
	ld.param.s32 	%r1, [__cudaparm__Z11bottom_scanIf6float4Li256EEvPKT_PS1_S3_i___val_paramn];
	shr.s32 	%r2, %r1, 31;
	mov.s32 	%r3, 3;
	and.b32 	%r4, %r2, %r3;
	add.s32 	%r5, %r4, %r1;
	shr.s32 	%r6, %r5, 2;
	mov.u32 	%r7, %nctaid.x;
	div.u32 	%r8, %r6, %r7;
	mov.u32 	%r9, %ctaid.x;
	mul.lo.u32 	%r10, %r8, %r9;
	mov.u32 	%r11, %tid.x;
	add.u32 	%r12, %r10, %r11;
	.loc	16	267	0
	mov.s32 	%r13, %r10;
	mov.u32 	%r14, 0;
	setp.ne.u32 	%p1, %r11, %r14;
	@%p1 bra 	$Lt_4_9474;
	.loc	16	272	0
	ld.param.u64 	%rd1, [__cudaparm__Z11bottom_scanIf6float4Li256EEvPKT_PS1_S3_i_g_block_sums];
	cvt.u64.u32 	%rd2, %r9;
	mul.wide.u32 	%rd3, %r9, 4;
	add.u64 	%rd4, %rd1, %rd3;
	ldu.global.f32 	%f1, [%rd4+0];
	st.shared.f32 	[__cuda_local_var_79804_31_non_const_s_seed], %f1;
$Lt_4_9474:
	.loc	16	274	0
	bar.sync 	0;
	sub.u32 	%r15, %r7, 1;
	setp.ne.u32 	%p2, %r15, %r9;
	add.s32 	%r16, %r8, %r10;
	selp.s32 	%r17, %r16, %r6, %p2;
	setp.le.s32 	%p3, %r17, %r10;
	@%p3 bra 	$Lt_4_9986;
	sub.s32 	%r18, %r17, %r10;
	add.s32 	%r19, %r18, 255;
	shr.s32 	%r20, %r19, 31;
	mov.s32 	%r21, 255;
	and.b32 	%r22, %r20, %r21;
	add.s32 	%r23, %r22, %r19;
	shr.s32 	%r24, %r23, 8;
	mov.u32 	%r25, 255;
	setp.eq.u32 	%p4, %r11, %r25;
	mov.u64 	%rd5, s_float;
	cvt.s32.u32 	%r26, %tid.x;
	cvt.s64.s32 	%rd6, %r26;
	mul.wide.s32 	%rd7, %r26, 4;
	add.u64 	%rd8, %rd5, %rd7;
	mov.s32 	%r27, %r24;
$Lt_4_10498:
 //<loop> Loop body line 274, nesting depth: 1, estimated iterations: unknown
	setp.gt.s32 	%p5, %r17, %r12;
	@!%p5 bra 	$Lt_4_11010;
	.loc	16	282	0
	ld.param.u64 	%rd9, [__cudaparm__Z11bottom_scanIf6float4Li256EEvPKT_PS1_S3_i_g_idata];
	cvt.s64.s32 	%rd10, %r12;
	mul.wide.s32 	%rd11, %r12, 16;
	add.u64 	%rd12, %rd9, %rd11;
	ld.global.v4.f32 	{%f2,%f3,%f4,%f5}, [%rd12+0];
	bra.uni 	$Lt_4_10754;
$Lt_4_11010:
	.loc	16	289	0
	mov.f32 	%f5, 0f00000000;     	// 0
	mov.f32 	%f4, 0f00000000;     	// 0
	mov.f32 	%f3, 0f00000000;     	// 0
	mov.f32 	%f2, 0f00000000;     	// 0
$Lt_4_10754:
	.loc	16	293	0
	add.f32 	%f6, %f3, %f2;
	.loc	16	294	0
	add.f32 	%f7, %f4, %f6;
	.loc	16	295	0
	add.f32 	%f8, %f5, %f7;
	.loc	16	147	0
	mov.f32 	%f9, 0f00000000;     	// 0
	st.volatile.shared.f32 	[%rd8+0], %f9;
	.loc	16	152	0
	st.volatile.shared.f32 	[%rd8+1024], %f8;
	.loc	16	153	0
	bar.sync 	0;
	.loc	16	157	0
	ld.volatile.shared.f32 	%f10, [%rd8+1020];
	bar.sync 	0;
	.loc	16	158	0
	ld.volatile.shared.f32 	%f11, [%rd8+1024];
	add.f32 	%f12, %f11, %f10;
	st.volatile.shared.f32 	[%rd8+1024], %f12;
	bar.sync 	0;
	.loc	16	160	0
	ld.volatile.shared.f32 	%f13, [%rd8+1016];
	bar.sync 	0;
	.loc	16	161	0
	ld.volatile.shared.f32 	%f14, [%rd8+1024];
	add.f32 	%f15, %f14, %f13;
	st.volatile.shared.f32 	[%rd8+1024], %f15;
	bar.sync 	0;
	.loc	16	163	0
	ld.volatile.shared.f32 	%f16, [%rd8+1008];
	bar.sync 	0;
	.loc	16	164	0
	ld.volatile.shared.f32 	%f17, [%rd8+1024];
	add.f32 	%f18, %f17, %f16;
	st.volatile.shared.f32 	[%rd8+1024], %f18;
	bar.sync 	0;
	.loc	16	166	0
	ld.volatile.shared.f32 	%f19, [%rd8+992];
	bar.sync 	0;
	.loc	16	167	0
	ld.volatile.shared.f32 	%f20, [%rd8+1024];
	add.f32 	%f21, %f20, %f19;
	st.volatile.shared.f32 	[%rd8+1024], %f21;
	bar.sync 	0;
	.loc	16	169	0
	ld.volatile.shared.f32 	%f22, [%rd8+960];
	bar.sync 	0;
	.loc	16	170	0
	ld.volatile.shared.f32 	%f23, [%rd8+1024];
	add.f32 	%f24, %f23, %f22;
	st.volatile.shared.f32 	[%rd8+1024], %f24;
	bar.sync 	0;
	.loc	16	174	0
	ld.volatile.shared.f32 	%f25, [%rd8+896];
	bar.sync 	0;
	.loc	16	175	0
	ld.volatile.shared.f32 	%f26, [%rd8+1024];
	add.f32 	%f27, %f26, %f25;
	st.volatile.shared.f32 	[%rd8+1024], %f27;
	bar.sync 	0;
	.loc	16	179	0
	ld.volatile.shared.f32 	%f28, [%rd8+768];
	bar.sync 	0;
	.loc	16	180	0
	ld.volatile.shared.f32 	%f29, [%rd8+1024];
	add.f32 	%f30, %f29, %f28;
	st.volatile.shared.f32 	[%rd8+1024], %f30;
	bar.sync 	0;
	.loc	16	184	0
	ld.volatile.shared.f32 	%f31, [%rd8+512];
	bar.sync 	0;
	.loc	16	185	0
	ld.volatile.shared.f32 	%f32, [%rd8+1024];
	add.f32 	%f33, %f32, %f31;
	st.volatile.shared.f32 	[%rd8+1024], %f33;
	bar.sync 	0;
	.loc	16	198	0
	ld.volatile.shared.f32 	%f34, [%rd8+1020];
	.loc	16	301	0
	ld.shared.f32 	%f35, [__cuda_local_var_79804_31_non_const_s_seed];
	add.f32 	%f36, %f35, %f34;
	add.f32 	%f2, %f36, %f2;
	.loc	16	302	0
	add.f32 	%f3, %f36, %f6;
	.loc	16	303	0
	add.f32 	%f4, %f36, %f7;
	.loc	16	304	0
	add.f32 	%f5, %f36, %f8;
	@!%p5 bra 	$Lt_4_11266;
	.loc	16	308	0
	ld.param.u64 	%rd13, [__cudaparm__Z11bottom_scanIf6float4Li256EEvPKT_PS1_S3_i_g_odata];
	cvt.s64.s32 	%rd14, %r12;
	mul.wide.s32 	%rd15, %r12, 16;
	add.u64 	%rd16, %rd13, %rd15;
	st.global.v4.f32 	[%rd16+0], {%f2,%f3,%f4,%f5};
$Lt_4_11266:
	.loc	16	311	0
	bar.sync 	0;
	@!%p4 bra 	$Lt_4_11778;
	.loc	16	313	0
	st.shared.f32 	[__cuda_local_var_79804_31_non_const_s_seed], %f5;
$Lt_4_11778:
	.loc	16	316	0
	add.s32 	%r13, %r13, 256;
	.loc	16	317	0
	add.s32 	%r12, %r12, 256;
	setp.gt.s32 	%p6, %r17, %r13;
	@%p6 bra 	$Lt_4_10498;
$Lt_4_9986:
	.loc	16	319	0
	exit;
$LDWend__Z11bottom_scanIf6float4Li256EEvPKT_PS1_S3_i:
	} // _Z11bottom_scanIf6float4Li256EEvPKT_PS1_S3_i
	.extern	.shared .align 8 .b8 s_double[];

	.entry _Z6reduceIdLi256EEvPKT_PS0_i (
		.param .u64 __cudaparm__Z6reduceIdLi256EEvPKT_PS0_i_g_idata,
		.param .u64 __cudaparm__Z6reduceIdLi256EEvPKT_PS0_i_g_odata,
		.param .s32 __cudaparm__Z6reduceIdLi256EEvPKT_PS0_i_n)
	{
	.reg .u32 %r<32>;
	.reg .u64 %rd<14>;
	.reg .f64 %fd<29>;
	.reg .pred %p<9>;
	.loc	16	54	0
$LDWbegin__Z6reduceIdLi256EEvPKT_PS0_i:
	.loc	16	87	0
	ld.param.s32 	%r1, [__cudaparm__Z6reduceIdLi256EEvPKT_PS0_i_n];
	shr.s32 	%r2, %r1, 31;
	mov.s32 	%r3, 3;
	and.b32 	%r4, %r2, %r3;
	add.s32 	%r5, %r4, %r1;
	shr.s32 	%r6, %r5, 2;
	mov.u32 	%r7, %nctaid.x;
	div.u32 	%r8, %r6, %r7;
	mov.u32 	%r9, %ctaid.x;
	mul.lo.u32 	%r10, %r8, %r9;
	mul.lo.u32 	%r11, %r10, 4;
	cvt.s32.u32 	%r12, %tid.x;
	add.s32 	%r13, %r12, %r11;
	mov.s32 	%r14, %r13;
	sub.u32 	%r15, %r7, 1;
	setp.ne.u32 	%p1, %r15, %r9;
	mul.lo.u32 	%r16, %r8, 4;
	add.s32 	%r17, %r16, %r11;
	selp.s32 	%r18, %r17, %r1, %p1;
	setp.le.s32 	%p2, %r18, %r13;
	@%p2 bra 	$Lt_5_16130;
	sub.s32 	%r19, %r18, %r13;
	add.s32 	%r20, %r19, 255;
	shr.s32 	%r21, %r20, 31;
	mov.s32 	%r22, 255;
	and.b32 	%r23, %r21, %r22;
	add.s32 	%r24, %r23, %r20;
	shr.s32 	%r25, %r24, 8;
	ld.param.u64 	%rd1, [__cudaparm__Z6reduceIdLi256EEvPKT_PS0_i_g_idata];
	cvt.s64.s32 	%rd2, %r13;
	mul.wide.s32 	%rd3, %r13, 8;
	add.u64 	%rd4, %rd1, %rd3;
	mov.f64 	%fd1, 0d0000000000000000;	// 0
	mov.s32 	%r26, %r25;
$Lt_5_13570:
 //<loop> Loop body line 87, nesting depth: 1, estimated iterations: unknown
	.loc	16	92	0
	ld.global.f64 	%fd2, [%rd4+0];
	add.f64 	%fd1, %fd2, %fd1;
	add.s32 	%r14, %r14, 256;
	add.u64 	%rd4, %rd4, 2048;
	setp.gt.s32 	%p3, %r18, %r14;
	@%p3 bra 	$Lt_5_13570;
	bra.uni 	$Lt_5_13058;
$Lt_5_16130:
	mov.f64 	%fd1, 0d0000000000000000;	// 0
$Lt_5_13058:
	.loc	16	96	0
	mov.u64 	%rd5, s_double;
	cvt.s64.s32 	%rd6, %r12;
	mul.wide.s32 	%rd7, %r12, 8;
	add.u64 	%rd8, %rd5, %rd7;
	st.volatile.shared.f64 	[%rd8+0], %fd1;
	.loc	16	97	0
	bar.sync 	0;
	mov.u32 	%r27, 127;
	setp.gt.s32 	%p4, %r12, %r27;
	@%p4 bra 	$Lt_5_14082;
	.loc	16	114	0
	ld.volatile.shared.f64 	%fd3, [%rd8+0];
	ld.volatile.shared.f64 	%fd4, [%rd8+1024];
	add.f64 	%fd5, %fd3, %fd4;
	st.volatile.shared.f64 	[%rd8+0], %fd5;
$Lt_5_14082:
	.loc	16	116	0
	bar.sync 	0;
	mov.u32 	%r28, 63;
	setp.gt.s32 	%p5, %r12, %r28;
	@%p5 bra 	$Lt_5_14594;
	.loc	16	120	0
	ld.volatile.shared.f64 	%fd6, [%rd8+0];
	ld.volatile.shared.f64 	%fd7, [%rd8+512];
	add.f64 	%fd8, %fd6, %fd7;
	st.volatile.shared.f64 	[%rd8+0], %fd8;
$Lt_5_14594:
	bar.sync 	0;
	mov.s32 	%r29, WARP_SZ;
	setp.le.s32 	%p6, %r29, %r12;
	@%p6 bra 	$Lt_5_15106;
	.loc	16	126	0
	ld.volatile.shared.f64 	%fd9, [%rd8+0];
	ld.volatile.shared.f64 	%fd10, [%rd8+256];
	add.f64 	%fd11, %fd9, %fd10;
	st.volatile.shared.f64 	[%rd8+0], %fd11;
	.loc	16	127	0
	ld.volatile.shared.f64 	%fd12, [%rd8+0];
	ld.volatile.shared.f64 	%fd13, [%rd8+128];
	add.f64 	%fd14, %fd12, %fd13;
	st.volatile.shared.f64 	[%rd8+0], %fd14;
	.loc	16	128	0
	ld.volatile.shared.f64 	%fd15, [%rd8+0];
	ld.volatile.shared.f64 	%fd16, [%rd8+64];
	add.f64 	%fd17, %fd15, %fd16;
	st.volatile.shared.f64 	[%rd8+0], %fd17;
	.loc	16	129	0
	ld.volatile.shared.f64 	%fd18, [%rd8+0];
	ld.volatile.shared.f64 	%fd19, [%rd8+32];
	add.f64 	%fd20, %fd18, %fd19;
	st.volatile.shared.f64 	[%rd8+0], %fd20;
	.loc	16	130	0
	ld.volatile.shared.f64 	%fd21, [%rd8+0];
	ld.volatile.shared.f64 	%fd22, [%rd8+16];
	add.f64 	%fd23, %fd21, %fd22;
	st.volatile.shared.f64 	[%rd8+0], %fd23;
	.loc	16	131	0
	ld.volatile.shared.f64 	%fd24, [%rd8+0];
	ld.volatile.shared.f64 	%fd25, [%rd8+8];
	add.f64 	%fd26, %fd24, %fd25;
	st.volatile.shared.f64 	[%rd8+0], %fd26;
$Lt_5_15106:
	mov.u32 	%r30, 0;
	setp.ne.s32 	%p7, %r12, %r30;
	@%p7 bra 	$Lt_5_15618;
	.loc	16	137	0
	ld.volatile.shared.f64 	%fd27, [s_double+0];
	ld.param.u64 	%rd9, [__cudaparm__Z6reduceIdLi256EEvPKT_PS0_i_g_odata];
	cvt.u64.u32 	%rd10, %r9;
	mul.wide.u32 	%rd11, %r9, 8;
	add.u64 	%rd12, %rd9, %rd11;
	st.global.f64 	[%rd12+0], %fd27;
$Lt_5_15618:
	.loc	16	139	0
	exit;
$LDWend__Z6reduceIdLi256EEvPKT_PS0_i:
	} // _Z6reduceIdLi256EEvPKT_PS0_i

	.entry _Z17scan_single_blockIdLi256EEvPT_i (
		.param .u64 __cudaparm__Z17scan_single_blockIdLi256EEvPT_i_g_block_sums,
		.param .s32 __cudaparm__Z17scan_single_blockIdLi256EEvPT_i_n)
	{
	.reg .u32 %r<5>;
	.reg .u64 %rd<14>;
	.reg .f64 %fd<29>;
	.reg .pred %p<3>;
	.loc	16	202	0
$LDWbegin__Z17scan_single_blockIdLi256EEvPT_i:
	mov.u32 	%r1, %tid.x;
	ld.param.s32 	%r2, [__cudaparm__Z17scan_single_blockIdLi256EEvPT_i_n];
	setp.gt.u32 	%p1, %r2, %r1;
	@!%p1 bra 	$Lt_6_6402;
	.loc	16	219	0
	ld.param.u64 	%rd1, [__cudaparm__Z17scan_single_blockIdLi256EEvPT_i_g_block_sums];
	cvt.u64.u32 	%rd2, %r1;
	mul.wide.u32 	%rd3, %r1, 8;
	add.u64 	%rd4, %rd1, %rd3;
	ld.global.f64 	%fd1, [%rd4+0];
	bra.uni 	$Lt_6_6146;
$Lt_6_6402:
	mov.f64 	%fd1, 0d0000000000000000;	// 0
$Lt_6_6146:
	.loc	16	147	0
	mov.u64 	%rd5, s_double;
	cvt.s32.u32 	%r3, %tid.x;
	cvt.s64.s32 	%rd6, %r3;
	mul.wide.s32 	%rd7, %r3, 8;
	add.u64 	%rd8, %rd5, %rd7;
	mov.f64 	%fd2, 0d0000000000000000;	// 0
	st.volatile.shared.f64 	[%rd8+0], %fd2;
	.loc	16	152	0
	st.volatile.shared.f64 	[%rd8+2048], %fd1;
	.loc	16	153	0
	bar.sync 	0;
	.loc	16	157	0
	ld.volatile.shared.f64 	%fd3, [%rd8+2040];
	bar.sync 	0;
	.loc	16	158	0
	ld.volatile.shared.f64 	%fd4, [%rd8+2048];
	add.f64 	%fd5, %fd4, %fd3;
	st.volatile.shared.f64 	[%rd8+2048], %fd5;
	bar.sync 	0;
	.loc	16	160	0
	ld.volatile.shared.f64 	%fd6, [%rd8+2032];
	bar.sync 	0;
	.loc	16	161	0
	ld.volatile.shared.f64 	%fd7, [%rd8+2048];
	add.f64 	%fd8, %fd7, %fd6;
	st.volatile.shared.f64 	[%rd8+2048], %fd8;
	bar.sync 	0;
	.loc	16	163	0
	ld.volatile.shared.f64 	%fd9, [%rd8+2016];
	bar.sync 	0;
	.loc	16	164	0
	ld.volatile.shared.f64 	%fd10, [%rd8+2048];
	add.f64 	%fd11, %fd10, %fd9;
	st.volatile.shared.f64 	[%rd8+2048], %fd11;
	bar.sync 	0;
	.loc	16	166	0
	ld.volatile.shared.f64 	%fd12, [%rd8+1984];
	bar.sync 	0;
	.loc	16	167	0
	ld.volatile.shared.f64 	%fd13, [%rd8+2048];
	add.f64 	%fd14, %fd13, %fd12;
	st.volatile.shared.f64 	[%rd8+2048], %fd14;
	bar.sync 	0;
	.loc	16	169	0
	ld.volatile.shared.f64 	%fd15, [%rd8+1920];
	bar.sync 	0;
	.loc	16	170	0
	ld.volatile.shared.f64 	%fd16, [%rd8+2048];
	add.f64 	%fd17, %fd16, %fd15;
	st.volatile.shared.f64 	[%rd8+2048], %fd17;
	bar.sync 	0;
	.loc	16	174	0
	ld.volatile.shared.f64 	%fd18, [%rd8+1792];
	bar.sync 	0;
	.loc	16	175	0
	ld.volatile.shared.f64 	%fd19, [%rd8+2048];
	add.f64 	%fd20, %fd19, %fd18;
	st.volatile.shared.f64 	[%rd8+2048], %fd20;
	bar.sync 	0;
	.loc	16	179	0
	ld.volatile.shared.f64 	%fd21, [%rd8+1536];
	bar.sync 	0;
	.loc	16	180	0
	ld.volatile.shared.f64 	%fd22, [%rd8+2048];
	add.f64 	%fd23, %fd22, %fd21;
	st.volatile.shared.f64 	[%rd8+2048], %fd23;
	bar.sync 	0;
	.loc	16	184	0
	ld.volatile.shared.f64 	%fd24, [%rd8+1024];
	bar.sync 	0;
	.loc	16	185	0
	ld.volatile.shared.f64 	%fd25, [%rd8+2048];
	add.f64 	%fd26, %fd25, %fd24;
	st.volatile.shared.f64 	[%rd8+2048], %fd26;
	bar.sync 	0;
	.loc	16	198	0
	ld.volatile.shared.f64 	%fd27, [%rd8+2040];
	.loc	16	221	0
	@!%p1 bra 	$Lt_6_6658;
	.loc	16	226	0
	ld.param.u64 	%rd9, [__cudaparm__Z17scan_single_blockIdLi256EEvPT_i_g_block_sums];
	cvt.u64.u32 	%rd10, %r1;
	mul.wide.u32 	%rd11, %r1, 8;
	add.u64 	%rd12, %rd9, %rd11;
	st.global.f64 	[%rd12+0], %fd27;
$Lt_6_6658:
	.loc	16	228	0
	exit;
$LDWend__Z17scan_single_blockIdLi256EEvPT_i:
	} // _Z17scan_single_blockIdLi256EEvPT_i

	.entry _Z11bottom_scanId7double4Li256EEvPKT_PS1_S3_i (
		.param .u64 __cudaparm__Z11bottom_scanId7double4Li256EEvPKT_PS1_S3_i_g_idata,
		.param .u64 __cudaparm__Z11bottom_scanId7double4Li256EEvPKT_PS1_S3_i_g_odata,
		.param .u64 __cudaparm__Z11bottom_scanId7double4Li256EEvPKT_PS1_S3_i_g_block_sums,
		.param .s32 __cudaparm__Z11bottom_scanId7double4Li256EEvPKT_PS1_S3_i___val_paramn)
	{
	.reg .u32 %r<29>;
	.reg .u64 %rd<18>;
	.reg .f64 %fd<38>;
	.reg .pred %p<8>;
	.shared .f64 __cuda_local_var_79804_31_non_const_s_seed;
	.loc	16	235	0
$LDWbegin__Z11bottom_scanId7double4Li256EEvPKT_PS1_S3_i:
	.loc	16	266	0
	ld.param.s32 	%r1, [__cudaparm__Z11bottom_scanId7double4Li256EEvPKT_PS1_S3_i___val_paramn];
	shr.s32 	%r2, %r1, 31;
	mov.s32 	%r3, 3;
	and.b32 	%r4, %r2, %r3;
	add.s32 	%r5, %r4, %r1;
	shr.s32 	%r6, %r5, 2;
	mov.u32 	%r7, %nctaid.x;
	div.u32 	%r8, %r6, %r7;
	mov.u32 	%r9, %ctaid.x;
	mul.lo.u32 	%r10, %r8, %r9;
	mov.u32 	%r11, %tid.x;
	add.u32 	%r12, %r10, %r11;
	.loc	16	267	0
	mov.s32 	%r13, %r10;
	mov.u32 	%r14, 0;
	setp.ne.u32 	%p1, %r11, %r14;
	@%p1 bra 	$Lt_7_9474;
	.loc	16	272	0
	ld.param.u64 	%rd1, [__cudaparm__Z11bottom_scanId7double4Li256EEvPKT_PS1_S3_i_g_block_sums];
	cvt.u64.u32 	%rd2, %r9;
	mul.wide.u32 	%rd3, %r9, 8;
	add.u64 	%rd4, %rd1, %rd3;
	ldu.global.f64 	%fd1, [%rd4+0];
	st.shared.f64 	[__cuda_local_var_79804_31_non_const_s_seed], %fd1;
$Lt_7_9474:
	.loc	16	274	0
	bar.sync 	0;
	sub.u32 	%r15, %r7, 1;
	setp.ne.u32 	%p2, %r15, %r9;
	add.s32 	%r16, %r8, %r10;
	selp.s32 	%r17, %r16, %r6, %p2;
	setp.le.s32 	%p3, %r17, %r10;
	@%p3 bra 	$Lt_7_9986;
	sub.s32 	%r18, %r17, %r10;
	add.s32 	%r19, %r18, 255;
	shr.s32 	%r20, %r19, 31;
	mov.s32 	%r21, 255;
	and.b32 	%r22, %r20, %r21;
	add.s32 	%r23, %r22, %r19;
	shr.s32 	%r24, %r23, 8;
	mov.u32 	%r25, 255;
	setp.eq.u32 	%p4, %r11, %r25;
	mov.u64 	%rd5, s_double;
	cvt.s32.u32 	%r26, %tid.x;
	cvt.s64.s32 	%rd6, %r26;
	mul.wide.s32 	%rd7, %r26, 8;
	add.u64 	%rd8, %rd5, %rd7;
	mov.s32 	%r27, %r24;
$Lt_7_10498:
 //<loop> Loop body line 274, nesting depth: 1, estimated iterations: unknown
	setp.gt.s32 	%p5, %r17, %r12;
	@!%p5 bra 	$Lt_7_11010;
	.loc	16	282	0
	ld.param.u64 	%rd9, [__cudaparm__Z11bottom_scanId7double4Li256EEvPKT_PS1_S3_i_g_idata];
	cvt.s64.s32 	%rd10, %r12;
	mul.wide.s32 	%rd11, %r12, 32;
	add.u64 	%rd12, %rd9, %rd11;
	ld.global.v2.f64 	{%fd2,%fd3}, [%rd12+0];
	ld.global.v2.f64 	{%fd4,%fd5}, [%rd12+16];
	bra.uni 	$Lt_7_10754;
$Lt_7_11010:
	.loc	16	289	0
	mov.f64 	%fd5, 0d0000000000000000;	// 0
	mov.f64 	%fd4, 0d0000000000000000;	// 0
	mov.f64 	%fd3, 0d0000000000000000;	// 0
	mov.f64 	%fd2, 0d0000000000000000;	// 0
$Lt_7_10754:
	.loc	16	293	0
	add.f64 	%fd6, %fd3, %fd2;
	.loc	16	294	0
	add.f64 	%fd7, %fd4, %fd6;
	.loc	16	295	0
	add.f64 	%fd8, %fd5, %fd7;
	.loc	16	147	0
	mov.f64 	%fd9, 0d0000000000000000;	// 0
	st.volatile.shared.f64 	[%rd8+0], %fd9;
	.loc	16	152	0
	st.volatile.shared.f64 	[%rd8+2048], %fd8;
	.loc	16	153	0
	bar.sync 	0;
	.loc	16	157	0
	ld.volatile.shared.f64 	%fd10, [%rd8+2040];
	bar.sync 	0;
	.loc	16	158	0
	ld.volatile.shared.f64 	%fd11, [%rd8+2048];
	add.f64 	%fd12, %fd11, %fd10;
	st.volatile.shared.f64 	[%rd8+2048], %fd12;
	bar.sync 	0;
	.loc	16	160	0
	ld.volatile.shared.f64 	%fd13, [%rd8+2032];
	bar.sync 	0;
	.loc	16	161	0
	ld.volatile.shared.f64 	%fd14, [%rd8+2048];
	add.f64 	%fd15, %fd14, %fd13;
	st.volatile.shared.f64 	[%rd8+2048], %fd15;
	bar.sync 	0;
	.loc	16	163	0
	ld.volatile.shared.f64 	%fd16, [%rd8+2016];
	bar.sync 	0;
	.loc	16	164	0
	ld.volatile.shared.f64 	%fd17, [%rd8+2048];
	add.f64 	%fd18, %fd17, %fd16;
	st.volatile.shared.f64 	[%rd8+2048], %fd18;
	bar.sync 	0;
	.loc	16	166	0
	ld.volatile.shared.f64 	%fd19, [%rd8+1984];
	bar.sync 	0;
	.loc	16	167	0
	ld.volatile.shared.f64 	%fd20, [%rd8+2048];
	add.f64 	%fd21, %fd20, %fd19;
	st.volatile.shared.f64 	[%rd8+2048], %fd21;
	bar.sync 	0;
	.loc	16	169	0
	ld.volatile.shared.f64 	%fd22, [%rd8+1920];
	bar.sync 	0;
	.loc	16	170	0
	ld.volatile.shared.f64 	%fd23, [%rd8+2048];
	add.f64 	%fd24, %fd23, %fd22;
	st.volatile.shared.f64 	[%rd8+2048], %fd24;
	bar.sync 	0;
	.loc	16	174	0
	ld.volatile.shared.f64 	%fd25, [%rd8+1792];
	bar.sync 	0;
	.loc	16	175	0
	ld.volatile.shared.f64 	%fd26, [%rd8+2048];
	add.f64 	%fd27, %fd26, %fd25;
	st.volatile.shared.f64 	[%rd8+2048], %fd27;
	bar.sync 	0;
	.loc	16	179	0
	ld.volatile.shared.f64 	%fd28, [%rd8+1536];
	bar.sync 	0;
	.loc	16	180	0
	ld.volatile.shared.f64 	%fd29, [%rd8+2048];
	add.f64 	%fd30, %fd29, %fd28;
	st.volatile.shared.f64 	[%rd8+2048], %fd30;
	bar.sync 	0;
	.loc	16	184	0
	ld.volatile.shared.f64 	%fd31, [%rd8+1024];
	bar.sync 	0;
	.loc	16	185	0
	ld.volatile.shared.f64 	%fd32, [%rd8+2048];
	add.f64 	%fd33, %fd32, %fd31;
	st.volatile.shared.f64 	[%rd8+2048], %fd33;
	bar.sync 	0;
	.loc	16	198	0
	ld.volatile.shared.f64 	%fd34, [%rd8+2040];
	.loc	16	301	0
	ld.shared.f64 	%fd35, [__cuda_local_var_79804_31_non_const_s_seed];
	add.f64 	%fd36, %fd35, %fd34;
	add.f64 	%fd2, %fd36, %fd2;
	.loc	16	302	0
	add.f64 	%fd3, %fd36, %fd6;
	.loc	16	303	0
	add.f64 	%fd4, %fd36, %fd7;
	.loc	16	304	0
	add.f64 	%fd5, %fd36, %fd8;
	@!%p5 bra 	$Lt_7_11266;
	.loc	16	308	0
	ld.param.u64 	%rd13, [__cudaparm__Z11bottom_scanId7double4Li256EEvPKT_PS1_S3_i_g_odata];
	cvt.s64.s32 	%rd14, %r12;
	mul.wide.s32 	%rd15, %r12, 32;
	add.u64 	%rd16, %rd13, %rd15;
	st.global.v2.f64 	[%rd16+0], {%fd2,%fd3};
	st.global.v2.f64 	[%rd16+16], {%fd4,%fd5};
$Lt_7_11266:
	.loc	16	311	0
	bar.sync 	0;
	@!%p4 bra 	$Lt_7_11778;
	.loc	16	313	0
	st.shared.f64 	[__cuda_local_var_79804_31_non_const_s_seed], %fd5;
$Lt_7_11778:
	.loc	16	316	0
	add.s32 	%r13, %r13, 256;
	.loc	16	317	0
	add.s32 	%r12, %r12, 256;
	setp.gt.s32 	%p6, %r17, %r13;
	@%p6 bra 	$Lt_7_10498;
$Lt_7_9986:
	.loc	16	319	0
	exit;
$LDWend__Z11bottom_scanId7double4Li256EEvPKT_PS1_S3_i:
	} // _Z11bottom_scanId7double4Li256EEvPKT_PS1_S3_i




// ===== COMPILED SASS (sm_100) =====

	.target	sm_100

	.elftype	@"ET_EXEC"


//--------------------- .note.nv.tkinfo           --------------------------
	.section	.note.nv.tkinfo,"",@"SHT_NOTE"
	.sectionflags	@"SHF_NOTE_NV_TKINFO"
	.tkinfo
        /*0018*/ 	.word	0x00000002
        /*0030*/ 	.string	""
        /*0030*/ 	.string	"ptxas"
        /*0030*/ 	.string	"Cuda compilation tools, release 13.0, V13.0.88"
        /*0030*/ 	.string	"Build cuda_13.0.r13.0/compiler.36424714_0"
        /*0030*/ 	.string	"-arch sm_100 "



//--------------------- .note.nv.cuinfo           --------------------------
	.section	.note.nv.cuinfo,"",@"SHT_NOTE"
	.sectionflags	@"SHF_NOTE_NV_CUINFO"
        /*0018*/ 	.short	0x0002
        /*001a*/ 	.short	0x0014
        /*001c*/ 	.short	0x0082
	.zero		2


//--------------------- .nv.info                  --------------------------
	.section	.nv.info,"",@"SHT_CUDA_INFO"
	.align	4


	//----- nvinfo : EIATTR_REGCOUNT
	.align		4
        /*0000*/ 	.byte	0x04, 0x2f
        /*0002*/ 	.short	(.L_1 - .L_0)
	.align		4
.L_0:
        /*0004*/ 	.word	index@(_Z6reduceIfLi256EEvPKT_PS0_i)
        /*0008*/ 	.word	0x00000012


	//----- nvinfo : EIATTR_FRAME_SIZE
	.align		4
.L_1:
        /*000c*/ 	.byte	0x04, 0x11
        /*000e*/ 	.short	(.L_3 - .L_2)
	.align		4
.L_2:
        /*0010*/ 	.word	index@(_Z6reduceIfLi256EEvPKT_PS0_i)
        /*0014*/ 	.word	0x00000000


	//----- nvinfo : EIATTR_REGCOUNT
	.align		4
.L_3:
        /*0018*/ 	.byte	0x04, 0x2f
        /*001a*/ 	.short	(.L_5 - .L_4)
	.align		4
.L_4:
        /*001c*/ 	.word	index@(_Z17scan_single_blockIfLi256EEvPT_i)
        /*0020*/ 	.word	0x0000000a


	//----- nvinfo : EIATTR_FRAME_SIZE
	.align		4
.L_5:
        /*0024*/ 	.byte	0x04, 0x11
        /*0026*/ 	.short	(.L_7 - .L_6)
	.align		4
.L_6:
        /*0028*/ 	.word	index@(_Z17scan_single_blockIfLi256EEvPT_i)
        /*002c*/ 	.word	0x00000000


	//----- nvinfo : EIATTR_REGCOUNT
	.align		4
.L_7:
        /*0030*/ 	.byte	0x04, 0x2f
        /*0032*/ 	.short	(.L_9 - .L_8)
	.align		4
.L_8:
        /*0034*/ 	.word	index@(_Z11bottom_scanIf6float4Li256EEvPKT_PS1_S3_i)
        /*0038*/ 	.word	0x00000012


	//----- nvinfo : EIATTR_FRAME_SIZE
	.align		4
.L_9:
        /*003c*/ 	.byte	0x04, 0x11
        /*003e*/ 	.short	(.L_11 - .L_10)
	.align		4
.L_10:
        /*0040*/ 	.word	index@(_Z11bottom_scanIf6float4Li256EEvPKT_PS1_S3_i)
        /*0044*/ 	.word	0x00000000


	//----- nvinfo : EIATTR_REGCOUNT
	.align		4
.L_11:
        /*0048*/ 	.byte	0x04, 0x2f
        /*004a*/ 	.short	(.L_13 - .L_12)
	.align		4
.L_12:
        /*004c*/ 	.word	index@(_Z6reduceIdLi256EEvPKT_PS0_i)
        /*0050*/ 	.word	0x00000014


	//----- nvinfo : EIATTR_FRAME_SIZE
	.align		4
.L_13:
        /*0054*/ 	.byte	0x04, 0x11
        /*0056*/ 	.short	(.L_15 - .L_14)
	.align		4
.L_14:
        /*0058*/ 	.word	index@(_Z6reduceIdLi256EEvPKT_PS0_i)
        /*005c*/ 	.word	0x00000000


	//----- nvinfo : EIATTR_REGCOUNT
	.align		4
.L_15:
        /*0060*/ 	.byte	0x04, 0x2f
        /*0062*/ 	.short	(.L_17 - .L_16)
	.align		4
.L_16:
        /*0064*/ 	.word	index@(_Z17scan_single_blockIdLi256EEvPT_i)
        /*0068*/ 	.word	0x0000000e


	//----- nvinfo : EIATTR_FRAME_SIZE
	.align		4
.L_17:
        /*006c*/ 	.byte	0x04, 0x11
        /*006e*/ 	.short	(.L_19 - .L_18)
	.align		4
.L_18:
        /*0070*/ 	.word	index@(_Z17scan_single_blockIdLi256EEvPT_i)
        /*0074*/ 	.word	0x00000000


	//----- nvinfo : EIATTR_REGCOUNT
	.align		4
.L_19:
        /*0078*/ 	.byte	0x04, 0x2f
        /*007a*/ 	.short	(.L_21 - .L_20)
	.align		4
.L_20:
        /*007c*/ 	.word	index@(_Z11bottom_scanId7double4Li256EEvPKT_PS1_S3_i)
        /*0080*/ 	.word	0x00000018


	//----- nvinfo : EIATTR_FRAME_SIZE
	.align		4
.L_21:
        /*0084*/ 	.byte	0x04, 0x11
        /*0086*/ 	.short	(.L_23 - .L_22)
	.align		4
.L_22:
        /*0088*/ 	.word	index@(_Z11bottom_scanId7double4Li256EEvPKT_PS1_S3_i)
        /*008c*/ 	.word	0x00000000


	//----- nvinfo : EIATTR_MIN_STACK_SIZE
	.align		4
.L_23:
        /*0090*/ 	.byte	0x04, 0x12
        /*0092*/ 	.short	(.L_25 - .L_24)
	.align		4
.L_24:
        /*0094*/ 	.word	index@(_Z11bottom_scanId7double4Li256EEvPKT_PS1_S3_i)
        /*0098*/ 	.word	0x00000000


	//----- nvinfo : EIATTR_MIN_STACK_SIZE
	.align		4
.L_25:
        /*009c*/ 	.byte	0x04, 0x12
        /*009e*/ 	.short	(.L_27 - .L_26)
	.align		4
.L_26:
        /*00a0*/ 	.word	index@(_Z17scan_single_blockIdLi256EEvPT_i)
        /*00a4*/ 	.word	0x00000000


	//----- nvinfo : EIATTR_MIN_STACK_SIZE
	.align		4
.L_27:
        /*00a8*/ 	.byte	0x04, 0x12
        /*00aa*/ 	.short	(.L_29 - .L_28)
	.align		4
.L_28:
        /*00ac*/ 	.word	index@(_Z6reduceIdLi256EEvPKT_PS0_i)
        /*00b0*/ 	.word	0x00000000


	//----- nvinfo : EIATTR_MIN_STACK_SIZE
	.align		4
.L_29:
        /*00b4*/ 	.byte	0x04, 0x12
        /*00b6*/ 	.short	(.L_31 - .L_30)
	.align		4
.L_30:
        /*00b8*/ 	.word	index@(_Z11bottom_scanIf6float4Li256EEvPKT_PS1_S3_i)
        /*00bc*/ 	.word	0x00000000


	//----- nvinfo : EIATTR_MIN_STACK_SIZE
	.align		4
.L_31:
        /*00c0*/ 	.byte	0x04, 0x12
        /*00c2*/ 	.short	(.L_33 - .L_32)
	.align		4
.L_32:
        /*00c4*/ 	.word	index@(_Z17scan_single_blockIfLi256EEvPT_i)
        /*00c8*/ 	.word	0x00000000


	//----- nvinfo : EIATTR_MIN_STACK_SIZE
	.align		4
.L_33:
        /*00cc*/ 	.byte	0x04, 0x12
        /*00ce*/ 	.short	(.L_35 - .L_34)
	.align		4
.L_34:
        /*00d0*/ 	.word	index@(_Z6reduceIfLi256EEvPKT_PS0_i)
        /*00d4*/ 	.word	0x00000000
.L_35:


//--------------------- .nv.compat                --------------------------
	.section	.nv.compat,"",@"SHT_CUDA_COMPAT_INFO"
	.align	4
        /*0000*/ 	.byte	0x02, 0x09, 0x00, 0x00, 0x02, 0x02, 0x01, 0x00, 0x02, 0x05, 0x05, 0x00, 0x03, 0x07, 0x01, 0x01
        /*0010*/ 	.byte	0x02, 0x03, 0x00, 0x00, 0x02, 0x06, 0x01, 0x00, 0x04, 0x0b, 0x08, 0x00, 0x01, 0x00, 0x00, 0x00
        /*0020*/ 	.byte	0x00, 0x00, 0x00, 0x00


//--------------------- .nv.info._Z11bottom_scanId7double4Li256EEvPKT_PS1_S3_i --------------------------
	.section	.nv.info._Z11bottom_scanId7double4Li256EEvPKT_PS1_S3_i,"",@"SHT_CUDA_INFO"
	.sectionflags	@""
	.align	4


	//----- nvinfo : EIATTR_CUDA_API_VERSION
	.align		4
        /*0000*/ 	.byte	0x04, 0x37
        /*0002*/ 	.short	(.L_37 - .L_36)
.L_36:
        /*0004*/ 	.word	0x00000082


	//----- nvinfo : EIATTR_KPARAM_INFO
	.align		4
.L_37:
        /*0008*/ 	.byte	0x04, 0x17
        /*000a*/ 	.short	(.L_39 - .L_38)
.L_38:
        /*000c*/ 	.word	0x00000000
        /*0010*/ 	.short	0x0003
        /*0012*/ 	.short	0x0018
        /*0014*/ 	.byte	0x00, 0xf0, 0x11, 0x00


	//----- nvinfo : EIATTR_KPARAM_INFO
	.align		4
.L_39:
        /*0018*/ 	.byte	0x04, 0x17
        /*001a*/ 	.short	(.L_41 - .L_40)
.L_40:
        /*001c*/ 	.word	0x00000000
        /*0020*/ 	.short	0x0002
        /*0022*/ 	.short	0x0010
        /*0024*/ 	.byte	0x00, 0xf0, 0x21, 0x00


	//----- nvinfo : EIATTR_KPARAM_INFO
	.align		4
.L_41:
        /*0028*/ 	.byte	0x04, 0x17
        /*002a*/ 	.short	(.L_43 - .L_42)
.L_42:
        /*002c*/ 	.word	0x00000000
        /*0030*/ 	.short	0x0001
        /*0032*/ 	.short	0x0008
        /*0034*/ 	.byte	0x00, 0xf0, 0x21, 0x00


	//----- nvinfo : EIATTR_KPARAM_INFO
	.align		4
.L_43:
        /*0038*/ 	.byte	0x04, 0x17
        /*003a*/ 	.short	(.L_45 - .L_44)
.L_44:
        /*003c*/ 	.word	0x00000000
        /*0040*/ 	.short	0x0000
        /*0042*/ 	.short	0x0000
        /*0044*/ 	.byte	0x00, 0xf0, 0x21, 0x00


	//----- nvinfo : EIATTR_SPARSE_MMA_MASK
	.align		4
.L_45:
        /*0048*/ 	.byte	0x03, 0x50
        /*004a*/ 	.short	0x0000


	//----- nvinfo : EIATTR_MAXREG_COUNT
	.align		4
        /*004c*/ 	.byte	0x03, 0x1b
        /*004e*/ 	.short	0x00ff


	//----- nvinfo : EIATTR_NUM_BARRIERS
	.align		4
        /*0050*/ 	.byte	0x02, 0x4c
        /*0052*/ 	.byte	0x01
	.zero		1


	//----- nvinfo : EIATTR_MERCURY_ISA_VERSION
	.align		4
        /*0054*/ 	.byte	0x03, 0x5f
        /*0056*/ 	.short	0x0101


	//----- nvinfo : EIATTR_VRC_CTA_INIT_COUNT
	.align		4
        /*0058*/ 	.byte	0x02, 0x4a
	.zero		1
	.zero		1


	//----- nvinfo : EIATTR_EXIT_INSTR_OFFSETS
	.align		4
        /*005c*/ 	.byte	0x04, 0x1c
        /*005e*/ 	.short	(.L_47 - .L_46)


	//   ....[0]....
.L_46:
        /*0060*/ 	.word	0x000002a0


	//   ....[1]....
        /*0064*/ 	.word	0x00000850


	//----- nvinfo : EIATTR_CBANK_PARAM_SIZE
	.align		4
.L_47:
        /*0068*/ 	.byte	0x03, 0x19
        /*006a*/ 	.short	0x001c


	//----- nvinfo : EIATTR_PARAM_CBANK
	.align		4
        /*006c*/ 	.byte	0x04, 0x0a
        /*006e*/ 	.short	(.L_49 - .L_48)
	.align		4
.L_48:
        /*0070*/ 	.word	index@(.nv.constant0._Z11bottom_scanId7double4Li256EEvPKT_PS1_S3_i)
        /*0074*/ 	.short	0x0380
        /*0076*/ 	.short	0x001c


	//----- nvinfo : EIATTR_SW_WAR
	.align		4
.L_49:
        /*0078*/ 	.byte	0x04, 0x36
        /*007a*/ 	.short	(.L_51 - .L_50)
.L_50:
        /*007c*/ 	.word	0x00000008
.L_51:


//--------------------- .nv.info._Z17scan_single_blockIdLi256EEvPT_i --------------------------
	.section	.nv.info._Z17scan_single_blockIdLi256EEvPT_i,"",@"SHT_CUDA_INFO"
	.sectionflags	@""
	.align	4


	//----- nvinfo : EIATTR_CUDA_API_VERSION
	.align		4
        /*0000*/ 	.byte	0x04, 0x37
        /*0002*/ 	.short	(.L_53 - .L_52)
.L_52:
        /*0004*/ 	.word	0x00000082


	//----- nvinfo : EIATTR_KPARAM_INFO
	.align		4
.L_53:
        /*0008*/ 	.byte	0x04, 0x17
        /*000a*/ 	.short	(.L_55 - .L_54)
.L_54:
        /*000c*/ 	.word	0x00000000
        /*0010*/ 	.short	0x0001
        /*0012*/ 	.short	0x0008
        /*0014*/ 	.byte	0x00, 0xf0, 0x11, 0x00


	//----- nvinfo : EIATTR_KPARAM_INFO
	.align		4
.L_55:
        /*0018*/ 	.byte	0x04, 0x17
        /*001a*/ 	.short	(.L_57 - .L_56)
.L_56:
        /*001c*/ 	.word	0x00000000
        /*0020*/ 	.short	0x0000
        /*0022*/ 	.short	0x0000
        /*0024*/ 	.byte	0x00, 0xf0, 0x21, 0x00


	//----- nvinfo : EIATTR_SPARSE_MMA_MASK
	.align		4
.L_57:
        /*0028*/ 	.byte	0x03, 0x50
        /*002a*/ 	.short	0x0000


	//----- nvinfo : EIATTR_MAXREG_COUNT
	.align		4
        /*002c*/ 	.byte	0x03, 0x1b
        /*002e*/ 	.short	0x00ff


	//----- nvinfo : EIATTR_NUM_BARRIERS
	.align		4
        /*0030*/ 	.byte	0x02, 0x4c
        /*0032*/ 	.byte	0x01
	.zero		1


	//----- nvinfo : EIATTR_MERCURY_ISA_VERSION
	.align		4
        /*0034*/ 	.byte	0x03, 0x5f
        /*0036*/ 	.short	0x0101


	//----- nvinfo : EIATTR_VRC_CTA_INIT_COUNT
	.align		4
        /*0038*/ 	.byte	0x02, 0x4a
	.zero		1
	.zero		1


	//----- nvinfo : EIATTR_EXIT_INSTR_OFFSETS
	.align		4
        /*003c*/ 	.byte	0x04, 0x1c
        /*003e*/ 	.short	(.L_59 - .L_58)


	//   ....[0]....
.L_58:
        /*0040*/ 	.word	0x00000410


	//   ....[1]....
        /*0044*/ 	.word	0x00000450


	//----- nvinfo : EIATTR_CBANK_PARAM_SIZE
	.align		4
.L_59:
        /*0048*/ 	.byte	0x03, 0x19
        /*004a*/ 	.short	0x000c


	//----- nvinfo : EIATTR_PARAM_CBANK
	.align		4
        /*004c*/ 	.byte	0x04, 0x0a
        /*004e*/ 	.short	(.L_61 - .L_60)
	.align		4
.L_60:
        /*0050*/ 	.word	index@(.nv.constant0._Z17scan_single_blockIdLi256EEvPT_i)
        /*0054*/ 	.short	0x0380
        /*0056*/ 	.short	0x000c


	//----- nvinfo : EIATTR_SW_WAR
	.align		4
.L_61:
        /*0058*/ 	.byte	0x04, 0x36
        /*005a*/ 	.short	(.L_63 - .L_62)
.L_62:
        /*005c*/ 	.word	0x00000008
.L_63:


//--------------------- .nv.info._Z6reduceIdLi256EEvPKT_PS0_i --------------------------
	.section	.nv.info._Z6reduceIdLi256EEvPKT_PS0_i,"",@"SHT_CUDA_INFO"
	.sectionflags	@""
	.align	4


	//----- nvinfo : EIATTR_CUDA_API_VERSION
	.align		4
        /*0000*/ 	.byte	0x04, 0x37
        /*0002*/ 	.short	(.L_65 - .L_64)
.L_64:
        /*0004*/ 	.word	0x00000082


	//----- nvinfo : EIATTR_KPARAM_INFO
	.align		4
.L_65:
        /*0008*/ 	.byte	0x04, 0x17
        /*000a*/ 	.short	(.L_67 - .L_66)
.L_66:
        /*000c*/ 	.word	0x00000000
        /*0010*/ 	.short	0x0002
        /*0012*/ 	.short	0x0010
        /*0014*/ 	.byte	0x00, 0xf0, 0x11, 0x00


	//----- nvinfo : EIATTR_KPARAM_INFO
	.align		4
.L_67:
        /*0018*/ 	.byte	0x04, 0x17
        /*001a*/ 	.short	(.L_69 - .L_68)
.L_68:
        /*001c*/ 	.word	0x00000000
        /*0020*/ 	.short	0x0001
        /*0022*/ 	.short	0x0008
        /*0024*/ 	.byte	0x00, 0xf0, 0x21, 0x00


	//----- nvinfo : EIATTR_KPARAM_INFO
	.align		4
.L_69:
        /*0028*/ 	.byte	0x04, 0x17
        /*002a*/ 	.short	(.L_71 - .L_70)
.L_70:
        /*002c*/ 	.word	0x00000000
        /*0030*/ 	.short	0x0000
        /*0032*/ 	.short	0x0000
        /*0034*/ 	.byte	0x00, 0xf0, 0x21, 0x00


	//----- nvinfo : EIATTR_SPARSE_MMA_MASK
	.align		4
.L_71:
        /*0038*/ 	.byte	0x03, 0x50
        /*003a*/ 	.short	0x0000


	//----- nvinfo : EIATTR_MAXREG_COUNT
	.align		4
        /*003c*/ 	.byte	0x03, 0x1b
        /*003e*/ 	.short	0x00ff


	//----- nvinfo : EIATTR_NUM_BARRIERS
	.align		4
        /*0040*/ 	.byte	0x02, 0x4c
        /*0042*/ 	.byte	0x01
	.zero		1


	//----- nvinfo : EIATTR_MERCURY_ISA_VERSION
	.align		4
        /*0044*/ 	.byte	0x03, 0x5f
        /*0046*/ 	.short	0x0101


	//----- nvinfo : EIATTR_VRC_CTA_INIT_COUNT
	.align		4
        /*0048*/ 	.byte	0x02, 0x4a
	.zero		1
	.zero		1


	//----- nvinfo : EIATTR_EXIT_INSTR_OFFSETS
	.align		4
        /*004c*/ 	.byte	0x04, 0x1c
        /*004e*/ 	.short	(.L_73 - .L_72)


	//   ....[0]....
.L_72:
        /*0050*/ 	.word	0x00000880


	//   ....[1]....
        /*0054*/ 	.word	0x000008d0


	//----- nvinfo : EIATTR_CRS_STACK_SIZE
	.align		4
.L_73:
        /*0058*/ 	.byte	0x04, 0x1e
        /*005a*/ 	.short	(.L_75 - .L_74)
.L_74:
        /*005c*/ 	.word	0x00000000


	//----- nvinfo : EIATTR_CBANK_PARAM_SIZE
	.align		4
.L_75:
        /*0060*/ 	.byte	0x03, 0x19
        /*0062*/ 	.short	0x0014


	//----- nvinfo : EIATTR_PARAM_CBANK
	.align		4
        /*0064*/ 	.byte	0x04, 0x0a
        /*0066*/ 	.short	(.L_77 - .L_76)
	.align		4
.L_76:
        /*0068*/ 	.word	index@(.nv.constant0._Z6reduceIdLi256EEvPKT_PS0_i)
        /*006c*/ 	.short	0x0380
        /*006e*/ 	.short	0x0014


	//----- nvinfo : EIATTR_SW_WAR
	.align		4
.L_77:
        /*0070*/ 	.byte	0x04, 0x36
        /*0072*/ 	.short	(.L_79 - .L_78)
.L_78:
        /*0074*/ 	.word	0x00000008
.L_79:


//--------------------- .nv.info._Z11bottom_scanIf6float4Li256EEvPKT_PS1_S3_i --------------------------
	.section	.nv.info._Z11bottom_scanIf6float4Li256EEvPKT_PS1_S3_i,"",@"SHT_CUDA_INFO"
	.sectionflags	@""
	.align	4


	//----- nvinfo : EIATTR_CUDA_API_VERSION
	.align		4
        /*0000*/ 	.byte	0x04, 0x37
        /*0002*/ 	.short	(.L_81 - .L_80)
.L_80:
        /*0004*/ 	.word	0x00000082


	//----- nvinfo : EIATTR_KPARAM_INFO
	.align		4
.L_81:
        /*0008*/ 	.byte	0x04, 0x17
        /*000a*/ 	.short	(.L_83 - .L_82)
.L_82:
        /*000c*/ 	.word	0x00000000
        /*0010*/ 	.short	0x0003
        /*0012*/ 	.short	0x0018
        /*0014*/ 	.byte	0x00, 0xf0, 0x11, 0x00


	//----- nvinfo : EIATTR_KPARAM_INFO
	.align		4
.L_83:
        /*0018*/ 	.byte	0x04, 0x17
        /*001a*/ 	.short	(.L_85 - .L_84)
.L_84:
        /*001c*/ 	.word	0x00000000
        /*0020*/ 	.short	0x0002
        /*0022*/ 	.short	0x0010
        /*0024*/ 	.byte	0x00, 0xf0, 0x21, 0x00


	//----- nvinfo : EIATTR_KPARAM_INFO
	.align		4
.L_85:
        /*0028*/ 	.byte	0x04, 0x17
        /*002a*/ 	.short	(.L_87 - .L_86)
.L_86:
        /*002c*/ 	.word	0x00000000
        /*0030*/ 	.short	0x0001
        /*0032*/ 	.short	0x0008
        /*0034*/ 	.byte	0x00, 0xf0, 0x21, 0x00


	//----- nvinfo : EIATTR_KPARAM_INFO
	.align		4
.L_87:
        /*0038*/ 	.byte	0x04, 0x17
        /*003a*/ 	.short	(.L_89 - .L_88)
.L_88:
        /*003c*/ 	.word	0x00000000
        /*0040*/ 	.short	0x0000
        /*0042*/ 	.short	0x0000
        /*0044*/ 	.byte	0x00, 0xf0, 0x21, 0x00


	//----- nvinfo : EIATTR_SPARSE_MMA_MASK
	.align		4
.L_89:
        /*0048*/ 	.byte	0x03, 0x50
        /*004a*/ 	.short	0x0000


	//----- nvinfo : EIATTR_MAXREG_COUNT
	.align		4
        /*004c*/ 	.byte	0x03, 0x1b
        /*004e*/ 	.short	0x00ff


	//----- nvinfo : EIATTR_NUM_BARRIERS
	.align		4
        /*0050*/ 	.byte	0x02, 0x4c
        /*0052*/ 	.byte	0x01
	.zero		1


	//----- nvinfo : EIATTR_MERCURY_ISA_VERSION
	.align		4
        /*0054*/ 	.byte	0x03, 0x5f
        /*0056*/ 	.short	0x0101


	//----- nvinfo : EIATTR_VRC_CTA_INIT_COUNT
	.align		4
        /*0058*/ 	.byte	0x02, 0x4a
	.zero		1
	.zero		1


	//----- nvinfo : EIATTR_EXIT_INSTR_OFFSETS
	.align		4
        /*005c*/ 	.byte	0x04, 0x1c
        /*005e*/ 	.short	(.L_91 - .L_90)


	//   ....[0]....
.L_90:
        /*0060*/ 	.word	0x000002a0


	//   ....[1]....
        /*0064*/ 	.word	0x00000810


	//----- nvinfo : EIATTR_CBANK_PARAM_SIZE
	.align		4
.L_91:
        /*0068*/ 	.byte	0x03, 0x19
        /*006a*/ 	.short	0x001c


	//----- nvinfo : EIATTR_PARAM_CBANK
	.align		4
        /*006c*/ 	.byte	0x04, 0x0a
        /*006e*/ 	.short	(.L_93 - .L_92)
	.align		4
.L_92:
        /*0070*/ 	.word	index@(.nv.constant0._Z11bottom_scanIf6float4Li256EEvPKT_PS1_S3_i)
        /*0074*/ 	.short	0x0380
        /*0076*/ 	.short	0x001c


	//----- nvinfo : EIATTR_SW_WAR
	.align		4
.L_93:
        /*0078*/ 	.byte	0x04, 0x36
        /*007a*/ 	.short	(.L_95 - .L_94)
.L_94:
        /*007c*/ 	.word	0x00000008
.L_95:


//--------------------- .nv.info._Z17scan_single_blockIfLi256EEvPT_i --------------------------
	.section	.nv.info._Z17scan_single_blockIfLi256EEvPT_i,"",@"SHT_CUDA_INFO"
	.sectionflags	@""
	.align	4


	//----- nvinfo : EIATTR_CUDA_API_VERSION
	.align		4
        /*0000*/ 	.byte	0x04, 0x37
        /*0002*/ 	.short	(.L_97 - .L_96)
.L_96:
        /*0004*/ 	.word	0x00000082


	//----- nvinfo : EIATTR_KPARAM_INFO
	.align		4
.L_97:
        /*0008*/ 	.byte	0x04, 0x17
        /*000a*/ 	.short	(.L_99 - .L_98)
.L_98:
        /*000c*/ 	.word	0x00000000
        /*0010*/ 	.short	0x0001
        /*0012*/ 	.short	0x0008
        /*0014*/ 	.byte	0x00, 0xf0, 0x11, 0x00


	//----- nvinfo : EIATTR_KPARAM_INFO
	.align		4
.L_99:
        /*0018*/ 	.byte	0x04, 0x17
        /*001a*/ 	.short	(.L_101 - .L_100)
.L_100:
        /*001c*/ 	.word	0x00000000
        /*0020*/ 	.short	0x0000
        /*0022*/ 	.short	0x0000
        /*0024*/ 	.byte	0x00, 0xf0, 0x21, 0x00


	//----- nvinfo : EIATTR_SPARSE_MMA_MASK
	.align		4
.L_101:
        /*0028*/ 	.byte	0x03, 0x50
        /*002a*/ 	.short	0x0000


	//----- nvinfo : EIATTR_MAXREG_COUNT
	.align		4
        /*002c*/ 	.byte	0x03, 0x1b
        /*002e*/ 	.short	0x00ff


	//----- nvinfo : EIATTR_NUM_BARRIERS
	.align		4
        /*0030*/ 	.byte	0x02, 0x4c
        /*0032*/ 	.byte	0x01
	.zero		1


	//----- nvinfo : EIATTR_MERCURY_ISA_VERSION
	.align		4
        /*0034*/ 	.byte	0x03, 0x5f
        /*0036*/ 	.short	0x0101


	//----- nvinfo : EIATTR_VRC_CTA_INIT_COUNT
	.align		4
        /*0038*/ 	.byte	0x02, 0x4a
	.zero		1
	.zero		1


	//----- nvinfo : EIATTR_EXIT_INSTR_OFFSETS
	.align		4
        /*003c*/ 	.byte	0x04, 0x1c
        /*003e*/ 	.short	(.L_103 - .L_102)


	//   ....[0]....
.L_102:
        /*0040*/ 	.word	0x00000410


	//   ....[1]....
        /*0044*/ 	.word	0x00000450


	//----- nvinfo : EIATTR_CBANK_PARAM_SIZE
	.align		4
.L_103:
        /*0048*/ 	.byte	0x03, 0x19
        /*004a*/ 	.short	0x000c


	//----- nvinfo : EIATTR_PARAM_CBANK
	.align		4
        /*004c*/ 	.byte	0x04, 0x0a
        /*004e*/ 	.short	(.L_105 - .L_104)
	.align		4
.L_104:
        /*0050*/ 	.word	index@(.nv.constant0._Z17scan_single_blockIfLi256EEvPT_i)
        /*0054*/ 	.short	0x0380
        /*0056*/ 	.short	0x000c


	//----- nvinfo : EIATTR_SW_WAR
	.align		4
.L_105:
        /*0058*/ 	.byte	0x04, 0x36
        /*005a*/ 	.short	(.L_107 - .L_106)
.L_106:
        /*005c*/ 	.word	0x00000008
.L_107:


//--------------------- .nv.info._Z6reduceIfLi256EEvPKT_PS0_i --------------------------
	.section	.nv.info._Z6reduceIfLi256EEvPKT_PS0_i,"",@"SHT_CUDA_INFO"
	.sectionflags	@""
	.align	4


	//----- nvinfo : EIATTR_CUDA_API_VERSION
	.align		4
        /*0000*/ 	.byte	0x04, 0x37
        /*0002*/ 	.short	(.L_109 - .L_108)
.L_108:
        /*0004*/ 	.word	0x00000082


	//----- nvinfo : EIATTR_KPARAM_INFO
	.align		4
.L_109:
        /*0008*/ 	.byte	0x04, 0x17
        /*000a*/ 	.short	(.L_111 - .L_110)
.L_110:
        /*000c*/ 	.word	0x00000000
        /*0010*/ 	.short	0x0002
        /*0012*/ 	.short	0x0010
        /*0014*/ 	.byte	0x00, 0xf0, 0x11, 0x00


	//----- nvinfo : EIATTR_KPARAM_INFO
	.align		4
.L_111:
        /*0018*/ 	.byte	0x04, 0x17
        /*001a*/ 	.short	(.L_113 - .L_112)
.L_112:
        /*001c*/ 	.word	0x00000000
        /*0020*/ 	.short	0x0001
        /*0022*/ 	.short	0x0008
        /*0024*/ 	.byte	0x00, 0xf0, 0x21, 0x00


	//----- nvinfo : EIATTR_KPARAM_INFO
	.align		4
.L_113:
        /*0028*/ 	.byte	0x04, 0x17
        /*002a*/ 	.short	(.L_115 - .L_114)
.L_114:
        /*002c*/ 	.word	0x00000000
        /*0030*/ 	.short	0x0000
        /*0032*/ 	.short	0x0000
        /*0034*/ 	.byte	0x00, 0xf0, 0x21, 0x00


	//----- nvinfo : EIATTR_SPARSE_MMA_MASK
	.align		4
.L_115:
        /*0038*/ 	.byte	0x03, 0x50
        /*003a*/ 	.short	0x0000


	//----- nvinfo : EIATTR_MAXREG_COUNT
	.align		4
        /*003c*/ 	.byte	0x03, 0x1b
        /*003e*/ 	.short	0x00ff


	//----- nvinfo : EIATTR_NUM_BARRIERS
	.align		4
        /*0040*/ 	.byte	0x02, 0x4c
        /*0042*/ 	.byte	0x01
	.zero		1


	//----- nvinfo : EIATTR_MERCURY_ISA_VERSION
	.align		4
        /*0044*/ 	.byte	0x03, 0x5f
        /*0046*/ 	.short	0x0101


	//----- nvinfo : EIATTR_VRC_CTA_INIT_COUNT
	.align		4
        /*0048*/ 	.byte	0x02, 0x4a
	.zero		1
	.zero		1


	//----- nvinfo : EIATTR_EXIT_INSTR_OFFSETS
	.align		4
        /*004c*/ 	.byte	0x04, 0x1c
        /*004e*/ 	.short	(.L_117 - .L_116)


	//   ....[0]....
.L_116:
        /*0050*/ 	.word	0x00000880


	//   ....[1]....
        /*0054*/ 	.word	0x000008d0


	//----- nvinfo : EIATTR_CRS_STACK_SIZE
	.align		4
.L_117:
        /*0058*/ 	.byte	0x04, 0x1e
        /*005a*/ 	.short	(.L_119 - .L_118)
.L_118:
        /*005c*/ 	.word	0x00000000


	//----- nvinfo : EIATTR_CBANK_PARAM_SIZE
	.align		4
.L_119:
        /*0060*/ 	.byte	0x03, 0x19
        /*0062*/ 	.short	0x0014


	//----- nvinfo : EIATTR_PARAM_CBANK
	.align		4
        /*0064*/ 	.byte	0x04, 0x0a
        /*0066*/ 	.short	(.L_121 - .L_120)
	.align		4
.L_120:
        /*0068*/ 	.word	index@(.nv.constant0._Z6reduceIfLi256EEvPKT_PS0_i)
        /*006c*/ 	.short	0x0380
        /*006e*/ 	.short	0x0014


	//----- nvinfo : EIATTR_SW_WAR
	.align		4
.L_121:
        /*0070*/ 	.byte	0x04, 0x36
        /*0072*/ 	.short	(.L_123 - .L_122)
.L_122:
        /*0074*/ 	.word	0x00000008
.L_123:


//--------------------- .nv.callgraph             --------------------------
	.section	.nv.callgraph,"",@"SHT_CUDA_CALLGRAPH"
	.align	4
	.sectionentsize	8
	.align		4
        /*0000*/ 	.word	0x00000000
	.align		4
        /*0004*/ 	.word	0xffffffff
	.align		4
        /*0008*/ 	.word	0x00000000
	.align		4
        /*000c*/ 	.word	0xfffffffe
	.align		4
        /*0010*/ 	.word	0x00000000
	.align		4
        /*0014*/ 	.word	0xfffffffd
	.align		4
        /*0018*/ 	.word	0x00000000
	.align		4
        /*001c*/ 	.word	0xfffffffc


//--------------------- .text._Z11bottom_scanId7double4Li256EEvPKT_PS1_S3_i --------------------------
	.section	.text._Z11bottom_scanId7double4Li256EEvPKT_PS1_S3_i,"ax",@progbits
	.align	128
.text._Z11bottom_scanId7double4Li256EEvPKT_PS1_S3_i:
        .type           _Z11bottom_scanId7double4Li256EEvPKT_PS1_S3_i,@function
        .size           _Z11bottom_scanId7double4Li256EEvPKT_PS1_S3_i,(.L_x_28 - _Z11bottom_scanId7double4Li256EEvPKT_PS1_S3_i)
        .other          _Z11bottom_scanId7double4Li256EEvPKT_PS1_S3_i,@"STO_CUDA_ENTRY STV_DEFAULT"
_Z11bottom_scanId7double4Li256EEvPKT_PS1_S3_i:
[----:B------:R-:W-:Y:S01]  /*0000*/  LDC R1, c[0x0][0x37c] ;  /* 0x0000df00ff017b82 */ /* 0x000fe20000000800 */
[----:B------:R-:W0:Y:S01]  /*0010*/  S2R R4, SR_TID.X ;  /* 0x0000000000047919 */ /* 0x000e220000002100 */
[----:B------:R-:W1:Y:S01]  /*0020*/  LDCU.64 UR6, c[0x0][0x358] ;  /* 0x00006b00ff0677ac */ /* 0x000e620008000a00 */
[----:B------:R-:W2:Y:S05]  /*0030*/  S2R R10, SR_CTAID.X ;  /* 0x00000000000a7919 */ /* 0x000eaa0000002500 */
[----:B------:R-:W3:Y:S08]  /*0040*/  LDC R8, c[0x0][0x370] ;  /* 0x0000dc00ff087b82 */ /* 0x000ef00000000800 */
[----:B------:R-:W4:Y:S01]  /*0050*/  LDC R9, c[0x0][0x398] ;  /* 0x0000e600ff097b82 */ /* 0x000f220000000800 */
[----:B0-----:R-:W-:-:S13]  /*0060*/  ISETP.NE.U32.AND P0, PT, R4, RZ, PT ;  /* 0x000000ff0400720c */ /* 0x001fda0003f05070 */
[----:B------:R-:W2:Y:S02]  /*0070*/  @!P0 LDC.64 R2, c[0x0][0x390] ;  /* 0x0000e400ff028b82 */ /* 0x000ea40000000a00 */
[----:B--2---:R-:W-:-:S06]  /*0080*/  @!P0 IMAD.WIDE.U32 R2, R10, 0x8, R2 ;  /* 0x000000080a028825 */ /* 0x004fcc00078e0002 */
[----:B-1----:R-:W2:Y:S01]  /*0090*/  @!P0 LDG.E.64 R2, desc[UR6][R2.64] ;  /* 0x0000000602028981 */ /* 0x002ea2000c1e1b00 */
[----:B---3--:R-:W0:Y:S01]  /*00a0*/  I2F.U32.RP R5, R8 ;  /* 0x0000000800057306 */ /* 0x008e220000209000 */
[----:B----4-:R-:W-:Y:S02]  /*00b0*/  SHF.R.S32.HI R0, RZ, 0x1f, R9 ;  /* 0x0000001fff007819 */ /* 0x010fe40000011409 */
[----:B------:R-:W-:Y:S02]  /*00c0*/  ISETP.NE.U32.AND P1, PT, R8, RZ, PT ;  /* 0x000000ff0800720c */ /* 0x000fe40003f25070 */
[----:B------:R-:W-:-:S05]  /*00d0*/  LOP3.LUT R0, R0, 0x3, RZ, 0xc0, !PT ;  /* 0x0000000300007812 */ /* 0x000fca00078ec0ff */
[----:B------:R-:W-:Y:S01]  /*00e0*/  IMAD.IADD R0, R0, 0x1, R9 ;  /* 0x0000000100007824 */ /* 0x000fe200078e0209 */
[----:B0-----:R-:W0:Y:S04]  /*00f0*/  MUFU.RCP R5, R5 ;  /* 0x0000000500057308 */ /* 0x001e280000001000 */
[----:B------:R-:W-:Y:S01]  /*0100*/  SHF.R.S32.HI R0, RZ, 0x2, R0 ;  /* 0x00000002ff007819 */ /* 0x000fe20000011400 */
[----:B0-----:R-:W-:-:S04]  /*0110*/  VIADD R6, R5, 0xffffffe ;  /* 0x0ffffffe05067836 */ /* 0x001fc80000000000 */
[----:B------:R0:W1:Y:S02]  /*0120*/  F2I.FTZ.U32.TRUNC.NTZ R7, R6 ;  /* 0x0000000600077305 */ /* 0x000064000021f000 */
[----:B0-----:R-:W-:Y:S02]  /*0130*/  IMAD.MOV.U32 R6, RZ, RZ, RZ ;  /* 0x000000ffff067224 */ /* 0x001fe400078e00ff */
[----:B-1----:R-:W-:-:S04]  /*0140*/  IMAD.MOV R11, RZ, RZ, -R7 ;  /* 0x000000ffff0b7224 */ /* 0x002fc800078e0a07 */
[----:B------:R-:W-:-:S04]  /*0150*/  IMAD R11, R11, R8, RZ ;  /* 0x000000080b0b7224 */ /* 0x000fc800078e02ff */
[----:B------:R-:W-:Y:S02]  /*0160*/  IMAD.HI.U32 R7, R7, R11, R6 ;  /* 0x0000000b07077227 */ /* 0x000fe400078e0006 */
[----:B------:R-:W0:Y:S04]  /*0170*/  @!P0 S2R R6, SR_CgaCtaId ;  /* 0x0000000000068919 */ /* 0x000e280000008800 */
[----:B------:R-:W-:-:S04]  /*0180*/  IMAD.HI.U32 R7, R7, R0, RZ ;  /* 0x0000000007077227 */ /* 0x000fc800078e00ff */
[----:B------:R-:W-:-:S04]  /*0190*/  IMAD.MOV R5, RZ, RZ, -R7 ;  /* 0x000000ffff057224 */ /* 0x000fc800078e0a07 */
[----:B------:R-:W-:-:S05]  /*01a0*/  IMAD R5, R8, R5, R0 ;  /* 0x0000000508057224 */ /* 0x000fca00078e0200 */
[----:B------:R-:W-:-:S13]  /*01b0*/  ISETP.GE.U32.AND P2, PT, R5, R8, PT ;  /* 0x000000080500720c */ /* 0x000fda0003f46070 */
[----:B------:R-:W-:Y:S01]  /*01c0*/  @P2 IMAD.IADD R5, R5, 0x1, -R8 ;  /* 0x0000000105052824 */ /* 0x000fe200078e0a08 */
[----:B------:R-:W-:-:S04]  /*01d0*/  @P2 IADD3 R7, PT, PT, R7, 0x1, RZ ;  /* 0x0000000107072810 */ /* 0x000fc80007ffe0ff */
[----:B------:R-:W-:Y:S01]  /*01e0*/  ISETP.GE.U32.AND P3, PT, R5, R8, PT ;  /* 0x000000080500720c */ /* 0x000fe20003f66070 */
[----:B------:R-:W-:-:S05]  /*01f0*/  VIADD R5, R8, 0xffffffff ;  /* 0xffffffff08057836 */ /* 0x000fca0000000000 */
[----:B------:R-:W-:Y:S02]  /*0200*/  ISETP.NE.U32.AND P2, PT, R5, R10, PT ;  /* 0x0000000a0500720c */ /* 0x000fe40003f45070 */
[----:B------:R-:W-:-:S04]  /*0210*/  @!P0 MOV R5, 0x400 ;  /* 0x0000040000058802 */ /* 0x000fc80000000f00 */
[----:B0-----:R-:W-:Y:S01]  /*0220*/  @!P0 LEA R5, R6, R5, 0x18 ;  /* 0x0000000506058211 */ /* 0x001fe200078ec0ff */
[----:B------:R-:W-:Y:S01]  /*0230*/  @P3 VIADD R7, R7, 0x1 ;  /* 0x0000000107073836 */ /* 0x000fe20000000000 */
[----:B------:R-:W-:-:S05]  /*0240*/  @!P1 LOP3.LUT R7, RZ, R8, RZ, 0x33, !PT ;  /* 0x00000008ff079212 */ /* 0x000fca00078e33ff */
[----:B------:R-:W-:-:S04]  /*0250*/  IMAD R13, R7, R10, RZ ;  /* 0x0000000a070d7224 */ /* 0x000fc800078e02ff */
[----:B------:R-:W-:-:S05]  /*0260*/  @P2 IMAD.IADD R0, R7, 0x1, R13 ;  /* 0x0000000107002824 */ /* 0x000fca00078e020d */
[----:B------:R-:W-:Y:S01]  /*0270*/  ISETP.GT.AND P1, PT, R0, R13, PT ;  /* 0x0000000d0000720c */ /* 0x000fe20003f24270 */
[----:B--2---:R0:W-:Y:S01]  /*0280*/  @!P0 STS.64 [R5], R2 ;  /* 0x0000000205008388 */ /* 0x0041e20000000a00 */
[----:B------:R-:W-:Y:S11]  /*0290*/  BAR.SYNC.DEFER_BLOCKING 0x0 ;  /* 0x0000000000007b1d */ /* 0x000ff60000010000 */
[----:B------:R-:W-:Y:S05]  /*02a0*/  @!P1 EXIT ;  /* 0x000000000000994d */ /* 0x000fea0003800000 */
[----:B------:R-:W1:Y:S01]  /*02b0*/  S2UR UR5, SR_CgaCtaId ;  /* 0x00000000000579c3 */ /* 0x000e620000008800 */
[----:B------:R-:W-:Y:S01]  /*02c0*/  UMOV UR4, 0x400 ;  /* 0x0000040000047882 */ /* 0x000fe20000000000 */
[----:B------:R-:W-:Y:S01]  /*02d0*/  ISETP.NE.U32.AND P0, PT, R4, 0xff, PT ;  /* 0x000000ff0400780c */ /* 0x000fe20003f05070 */
[----:B------:R-:W-:Y:S01]  /*02e0*/  UIADD3 UR4, UPT, UPT, UR4, 0x10, URZ ;  /* 0x0000001004047890 */ /* 0x000fe2000fffe0ff */
[----:B0-----:R-:W-:-:S03]  /*02f0*/  IADD3 R3, PT, PT, R13, R4, RZ ;  /* 0x000000040d037210 */ /* 0x001fc60007ffe0ff */
[----:B-1----:R-:W-:-:S06]  /*0300*/  ULEA UR4, UR5, UR4, 0x18 ;  /* 0x0000000405047291 */ /* 0x002fcc000f8ec0ff */
[----:B------:R-:W-:-:S07]  /*0310*/  LEA R2, R4, UR4, 0x3 ;  /* 0x0000000404027c11 */ /* 0x000fce000f8e18ff */
.L_x_0:
[----:B------:R-:W-:-:S13]  /*0320*/  ISETP.GT.AND P1, PT, R0, R3, PT ;  /* 0x000000030000720c */ /* 0x000fda0003f24270 */
[----:B0-----:R-:W0:Y:S02]  /*0330*/  @P1 LDC.64 R14, c[0x0][0x380] ;  /* 0x0000e000ff0e1b82 */ /* 0x001e240000000a00 */
[----:B0-----:R-:W-:-:S05]  /*0340*/  @P1 IMAD.WIDE R14, R3, 0x20, R14 ;  /* 0x00000020030e1825 */ /* 0x001fca00078e020e */
[----:B------:R-:W2:Y:S04]  /*0350*/  @P1 LDG.E.128 R4, desc[UR6][R14.64] ;  /* 0x000000060e041981 */ /* 0x000ea8000c1e1d00 */
[----:B------:R-:W3:Y:S01]  /*0360*/  @P1 LDG.E.128 R8, desc[UR6][R14.64+0x10] ;  /* 0x000010060e081981 */ /* 0x000ee2000c1e1d00 */
[----:B------:R-:W0:Y:S01]  /*0370*/  S2UR UR5, SR_CgaCtaId ;  /* 0x00000000000579c3 */ /* 0x000e220000008800 */
[----:B------:R-:W-:Y:S01]  /*0380*/  UMOV UR4, 0x400 ;  /* 0x0000040000047882 */ /* 0x000fe20000000000 */
[----:B------:R-:W-:Y:S01]  /*0390*/  VIADD R13, R13, 0x100 ;  /* 0x000001000d0d7836 */ /* 0x000fe20000000000 */
[----:B------:R-:W-:Y:S01]  /*03a0*/  STS.64 [R2], RZ ;  /* 0x000000ff02007388 */ /* 0x000fe20000000a00 */
[----:B0-----:R-:W-:Y:S01]  /*03b0*/  ULEA UR4, UR5, UR4, 0x18 ;  /* 0x0000000405047291 */ /* 0x001fe2000f8ec0ff */
[----:B------:R-:W-:-:S02]  /*03c0*/  @!P1 CS2R R6, SRZ ;  /* 0x0000000000069805 */ /* 0x000fc4000001ff00 */
[----:B------:R-:W-:Y:S02]  /*03d0*/  @!P1 CS2R R4, SRZ ;  /* 0x0000000000049805 */ /* 0x000fe4000001ff00 */
[----:B------:R-:W-:Y:S02]  /*03e0*/  @!P1 CS2R R8, SRZ ;  /* 0x0000000000089805 */ /* 0x000fe4000001ff00 */
[----:B------:R-:W-:Y:S02]  /*03f0*/  @!P1 CS2R R10, SRZ ;  /* 0x00000000000a9805 */ /* 0x000fe4000001ff00 */
[----:B--2---:R-:W-:-:S08]  /*0400*/  DADD R6, R6, R4 ;  /* 0x0000000006067229 */ /* 0x004fd00000000004 */
[----:B---3--:R-:W-:-:S08]  /*0410*/  DADD R8, R6, R8 ;  /* 0x0000000006087229 */ /* 0x008fd00000000008 */
[----:B------:R-:W-:-:S07]  /*0420*/  DADD R10, R8, R10 ;  /* 0x00000000080a7229 */ /* 0x000fce000000000a */
[----:B------:R-:W-:Y:S01]  /*0430*/  STS.64 [R2+0x800], R10 ;  /* 0x0008000a02007388 */ /* 0x000fe20000000a00 */
[----:B------:R-:W-:Y:S06]  /*0440*/  BAR.SYNC.DEFER_BLOCKING 0x0 ;  /* 0x0000000000007b1d */ /* 0x000fec0000010000 */
[----:B------:R-:W-:Y:S02]  /*0450*/  LDS.64 R14, [R2+0x7f8] ;  /* 0x0007f800020e7984 */ /* 0x000fe40000000a00 */
[----:B------:R-:W-:Y:S06]  /*0460*/  BAR.SYNC.DEFER_BLOCKING 0x0 ;  /* 0x0000000000007b1d */ /* 0x000fec0000010000 */
[----:B------:R-:W0:Y:S02]  /*0470*/  LDS.64 R16, [R2+0x800] ;  /* 0x0008000002107984 */ /* 0x000e240000000a00 */
[----:B0-----:R-:W-:-:S07]  /*0480*/  DADD R14, R14, R16 ;  /* 0x000000000e0e7229 */ /* 0x001fce0000000010 */
        /* <DEDUP_REMOVED lines=36> */
[----:B------:R0:W-:Y:S01]  /*06d0*/  STS.64 [R2+0x800], R14 ;  /* 0x0008000e02007388 */ /* 0x0001e20000000a00 */
[----:B------:R-:W-:Y:S08]  /*06e0*/  BAR.SYNC.DEFER_BLOCKING 0x0 ;  /* 0x0000000000007b1d */ /* 0x000ff00000010000 */
[----:B0-----:R-:W0:Y:S01]  /*06f0*/  @P1 LDC.64 R14, c[0x0][0x388] ;  /* 0x0000e200ff0e1b82 */ /* 0x001e220000000a00 */
[----:B------:R-:W-:Y:S07]  /*0700*/  LDS.64 R16, [R2+0x400] ;  /* 0x0004000002107984 */ /* 0x000fee0000000a00 */
[----:B------:R-:W-:Y:S01]  /*0710*/  BAR.SYNC.DEFER_BLOCKING 0x0 ;  /* 0x0000000000007b1d */ /* 0x000fe20000010000 */
[----:B0-----:R-:W-:-:S04]  /*0720*/  @P1 IMAD.WIDE R14, R3, 0x20, R14 ;  /* 0x00000020030e1825 */ /* 0x001fc800078e020e */
[----:B------:R-:W-:Y:S01]  /*0730*/  VIADD R3, R3, 0x100 ;  /* 0x0000010003037836 */ /* 0x000fe20000000000 */
[----:B------:R-:W0:Y:S02]  /*0740*/  LDS.64 R20, [R2+0x800] ;  /* 0x0008000002147984 */ /* 0x000e240000000a00 */
[----:B0-----:R-:W-:-:S07]  /*0750*/  DADD R16, R16, R20 ;  /* 0x0000000010107229 */ /* 0x001fce0000000014 */
[----:B------:R-:W-:Y:S01]  /*0760*/  STS.64 [R2+0x800], R16 ;  /* 0x0008001002007388 */ /* 0x000fe20000000a00 */
[----:B------:R-:W-:Y:S06]  /*0770*/  BAR.SYNC.DEFER_BLOCKING 0x0 ;  /* 0x0000000000007b1d */ /* 0x000fec0000010000 */
[----:B------:R-:W-:Y:S04]  /*0780*/  LDS.64 R18, [R2+0x7f8] ;  /* 0x0007f80002127984 */ /* 0x000fe80000000a00 */
[----:B------:R-:W0:Y:S02]  /*0790*/  LDS.64 R20, [UR4] ;  /* 0x00000004ff147984 */ /* 0x000e240008000a00 */
[----:B0-----:R-:W-:-:S08]  /*07a0*/  DADD R18, R18, R20 ;  /* 0x0000000012127229 */ /* 0x001fd00000000014 */
[----:B------:R-:W-:Y:S02]  /*07b0*/  DADD R4, R18, R4 ;  /* 0x0000000012047229 */ /* 0x000fe40000000004 */
[--C-:B------:R-:W-:Y:S02]  /*07c0*/  DADD R6, R6, R18.reuse ;  /* 0x0000000006067229 */ /* 0x100fe40000000012 */
[--C-:B------:R-:W-:Y:S02]  /*07d0*/  DADD R8, R8, R18.reuse ;  /* 0x0000000008087229 */ /* 0x100fe40000000012 */
[----:B------:R-:W-:-:S03]  /*07e0*/  DADD R10, R10, R18 ;  /* 0x000000000a0a7229 */ /* 0x000fc60000000012 */
[----:B------:R0:W-:Y:S04]  /*07f0*/  @P1 STG.E.128 desc[UR6][R14.64], R4 ;  /* 0x000000040e001986 */ /* 0x0001e8000c101d06 */
[----:B------:R0:W-:Y:S01]  /*0800*/  @P1 STG.E.128 desc[UR6][R14.64+0x10], R8 ;  /* 0x000010080e001986 */ /* 0x0001e2000c101d06 */
[----:B------:R-:W-:Y:S01]  /*0810*/  BAR.SYNC.DEFER_BLOCKING 0x0 ;  /* 0x0000000000007b1d */ /* 0x000fe20000010000 */
[----:B------:R-:W-:-:S05]  /*0820*/  ISETP.GT.AND P1, PT, R0, R13, PT ;  /* 0x0000000d0000720c */ /* 0x000fca0003f24270 */
[----:B------:R0:W-:Y:S08]  /*0830*/  @!P0 STS.64 [UR4], R10 ;  /* 0x0000000aff008988 */ /* 0x0001f00008000a04 */
[----:B------:R-:W-:Y:S05]  /*0840*/  @P1 BRA `(.L_x_0) ;  /* 0xfffffff800b41947 */ /* 0x000fea000383ffff */
[----:B------:R-:W-:Y:S05]  /*0850*/  EXIT ;  /* 0x000000000000794d */ /* 0x000fea0003800000 */
.L_x_1:
[----:B------:R-:W-:-:S00]  /*0860*/  BRA `(.L_x_1) ;  /* 0xfffffffc00fc7947 */ /* 0x000fc0000383ffff */
[----:B------:R-:W-:-:S00]  /*0870*/  NOP ;  /* 0x0000000000007918 */ /* 0x000fc00000000000 */
        /* <DEDUP_REMOVED lines=8> */
.L_x_28:


//--------------------- .text._Z17scan_single_blockIdLi256EEvPT_i --------------------------
	.section	.text._Z17scan_single_blockIdLi256EEvPT_i,"ax",@progbits
	.align	128
.text._Z17scan_single_blockIdLi256EEvPT_i:
        .type           _Z17scan_single_blockIdLi256EEvPT_i,@function
        .size           _Z17scan_single_blockIdLi256EEvPT_i,(.L_x_29 - _Z17scan_single_blockIdLi256EEvPT_i)
        .other          _Z17scan_single_blockIdLi256EEvPT_i,@"STO_CUDA_ENTRY STV_DEFAULT"
_Z17scan_single_blockIdLi256EEvPT_i:
[----:B------:R-:W-:Y:S01]  /*0000*/  LDC R1, c[0x0][0x37c] ;  /* 0x0000df00ff017b82 */ /* 0x000fe20000000800 */
[----:B------:R-:W0:Y:S01]  /*0010*/  S2R R0, SR_TID.X ;  /* 0x0000000000007919 */ /* 0x000e220000002100 */
[----:B------:R-:W0:Y:S01]  /*0020*/  LDCU UR4, c[0x0][0x388] ;  /* 0x00007100ff0477ac */ /* 0x000e220008000800 */
[----:B------:R-:W1:Y:S01]  /*0030*/  LDCU.64 UR6, c[0x0][0x358] ;  /* 0x00006b00ff0677ac */ /* 0x000e620008000a00 */
[----:B0-----:R-:W-:-:S13]  /*0040*/  ISETP.GE.U32.AND P0, PT, R0, UR4, PT ;  /* 0x0000000400007c0c */ /* 0x001fda000bf06070 */
[----:B------:R-:W0:Y:S02]  /*0050*/  @!P0 LDC.64 R4, c[0x0][0x380] ;  /* 0x0000e000ff048b82 */ /* 0x000e240000000a00 */
[----:B0-----:R-:W-:-:S05]  /*0060*/  @!P0 IMAD.WIDE.U32 R4, R0, 0x8, R4 ;  /* 0x0000000800048825 */ /* 0x001fca00078e0004 */
[----:B-1----:R-:W2:Y:S01]  /*0070*/  @!P0 LDG.E.64 R6, desc[UR6][R4.64] ;  /* 0x0000000604068981 */ /* 0x002ea2000c1e1b00 */
[----:B------:R-:W0:Y:S01]  /*0080*/  S2UR UR5, SR_CgaCtaId ;  /* 0x00000000000579c3 */ /* 0x000e220000008800 */
[----:B------:R-:W-:Y:S02]  /*0090*/  UMOV UR4, 0x400 ;  /* 0x0000040000047882 */ /* 0x000fe40000000000 */
[----:B0-----:R-:W-:-:S06]  /*00a0*/  ULEA UR4, UR5, UR4, 0x18 ;  /* 0x0000000405047291 */ /* 0x001fcc000f8ec0ff */
[----:B------:R-:W-:-:S05]  /*00b0*/  LEA R2, R0, UR4, 0x3 ;  /* 0x0000000400027c11 */ /* 0x000fca000f8e18ff */
[----:B------:R-:W-:Y:S01]  /*00c0*/  STS.64 [R2], RZ ;  /* 0x000000ff02007388 */ /* 0x000fe20000000a00 */
[----:B------:R-:W-:-:S05]  /*00d0*/  @P0 CS2R R6, SRZ ;  /* 0x0000000000060805 */ /* 0x000fca000001ff00 */
[----:B--2---:R-:W-:Y:S01]  /*00e0*/  STS.64 [R2+0x800], R6 ;  /* 0x0008000602007388 */ /* 0x004fe20000000a00 */
        /* <DEDUP_REMOVED lines=48> */
[----:B------:R-:W-:Y:S06]  /*03f0*/  BAR.SYNC.DEFER_BLOCKING 0x0 ;  /* 0x0000000000007b1d */ /* 0x000fec0000010000 */
[----:B------:R0:W1:Y:S01]  /*0400*/  LDS.64 R6, [R2+0x7f8] ;  /* 0x0007f80002067984 */ /* 0x0000620000000a00 */
[----:B------:R-:W-:Y:S05]  /*0410*/  @P0 EXIT ;  /* 0x000000000000094d */ /* 0x000fea0003800000 */
[----:B0-----:R-:W0:Y:S02]  /*0420*/  LDC.64 R2, c[0x0][0x380] ;  /* 0x0000e000ff027b82 */ /* 0x001e240000000a00 */
[----:B0-----:R-:W-:-:S05]  /*0430*/  IMAD.WIDE.U32 R2, R0, 0x8, R2 ;  /* 0x0000000800027825 */ /* 0x001fca00078e0002 */
[----:B-1----:R-:W-:Y:S01]  /*0440*/  STG.E.64 desc[UR6][R2.64], R6 ;  /* 0x0000000602007986 */ /* 0x002fe2000c101b06 */
[----:B------:R-:W-:Y:S05]  /*0450*/  EXIT ;  /* 0x000000000000794d */ /* 0x000fea0003800000 */
.L_x_2:
        /* <DEDUP_REMOVED lines=10> */
.L_x_29:


//--------------------- .text._Z6reduceIdLi256EEvPKT_PS0_i --------------------------
	.section	.text._Z6reduceIdLi256EEvPKT_PS0_i,"ax",@progbits
	.align	128
.text._Z6reduceIdLi256EEvPKT_PS0_i:
        .type           _Z6reduceIdLi256EEvPKT_PS0_i,@function
        .size           _Z6reduceIdLi256EEvPKT_PS0_i,(.L_x_30 - _Z6reduceIdLi256EEvPKT_PS0_i)
        .other          _Z6reduceIdLi256EEvPKT_PS0_i,@"STO_CUDA_ENTRY STV_DEFAULT"
_Z6reduceIdLi256EEvPKT_PS0_i:
[----:B------:R-:W-:Y:S08]  /*0000*/  LDC R1, c[0x0][0x37c] ;  /* 0x0000df00ff017b82 */ /* 0x000ff00000000800 */
[----:B------:R-:W0:Y:S01]  /*0010*/  LDC R8, c[0x0][0x370] ;  /* 0x0000dc00ff087b82 */ /* 0x000e220000000800 */
[----:B------:R-:W1:Y:S01]  /*0020*/  LDCU.64 UR6, c[0x0][0x358] ;  /* 0x00006b00ff0677ac */ /* 0x000e620008000a00 */
[----:B------:R-:W-:Y:S06]  /*0030*/  BSSY.RECONVERGENT B0, `(.L_x_3) ;  /* 0x0000055000007945 */ /* 0x000fec0003800200 */
[----:B------:R-:W2:Y:S01]  /*0040*/  LDC R2, c[0x0][0x390] ;  /* 0x0000e400ff027b82 */ /* 0x000ea20000000800 */
[----:B0-----:R-:W0:Y:S01]  /*0050*/  I2F.U32.RP R6, R8 ;  /* 0x0000000800067306 */ /* 0x001e220000209000 */
[----:B------:R-:W-:-:S02]  /*0060*/  ISETP.NE.U32.AND P2, PT, R8, RZ, PT ;  /* 0x000000ff0800720c */ /* 0x000fc40003f45070 */
[----:B--2---:R-:W-:-:S04]  /*0070*/  SHF.R.S32.HI R0, RZ, 0x1f, R2 ;  /* 0x0000001fff007819 */ /* 0x004fc80000011402 */
[----:B------:R-:W-:Y:S01]  /*0080*/  LOP3.LUT R3, R0, 0x3, RZ, 0xc0, !PT ;  /* 0x0000000300037812 */ /* 0x000fe200078ec0ff */
[----:B0-----:R-:W0:Y:S04]  /*0090*/  MUFU.RCP R6, R6 ;  /* 0x0000000600067308 */ /* 0x001e280000001000 */
[----:B------:R-:W-:-:S05]  /*00a0*/  IMAD.IADD R3, R3, 0x1, R2 ;  /* 0x0000000103037824 */ /* 0x000fca00078e0202 */
[----:B------:R-:W-:Y:S01]  /*00b0*/  SHF.R.S32.HI R3, RZ, 0x2, R3 ;  /* 0x00000002ff037819 */ /* 0x000fe20000011403 */
[----:B0-----:R-:W-:-:S04]  /*00c0*/  VIADD R4, R6, 0xffffffe ;  /* 0x0ffffffe06047836 */ /* 0x001fc80000000000 */
[----:B------:R0:W2:Y:S02]  /*00d0*/  F2I.FTZ.U32.TRUNC.NTZ R5, R4 ;  /* 0x0000000400057305 */ /* 0x0000a4000021f000 */
[----:B0-----:R-:W-:Y:S02]  /*00e0*/  IMAD.MOV.U32 R4, RZ, RZ, RZ ;  /* 0x000000ffff047224 */ /* 0x001fe400078e00ff */
[----:B--2---:R-:W-:-:S04]  /*00f0*/  IMAD.MOV R7, RZ, RZ, -R5 ;  /* 0x000000ffff077224 */ /* 0x004fc800078e0a05 */
[----:B------:R-:W-:-:S04]  /*0100*/  IMAD R7, R7, R8, RZ ;  /* 0x0000000807077224 */ /* 0x000fc800078e02ff */
[----:B------:R-:W-:Y:S01]  /*0110*/  IMAD.HI.U32 R0, R5, R7, R4 ;  /* 0x0000000705007227 */ /* 0x000fe200078e0004 */
[----:B------:R-:W-:-:S05]  /*0120*/  IADD3 R7, PT, PT, R8, -0x1, RZ ;  /* 0xffffffff08077810 */ /* 0x000fca0007ffe0ff */
[----:B------:R-:W-:-:S05]  /*0130*/  IMAD.HI.U32 R5, R0, R3, RZ ;  /* 0x0000000300057227 */ /* 0x000fca00078e00ff */
[----:B------:R-:W-:-:S05]  /*0140*/  IADD3 R0, PT, PT, -R5, RZ, RZ ;  /* 0x000000ff05007210 */ /* 0x000fca0007ffe1ff */
[----:B------:R-:W-:Y:S02]  /*0150*/  IMAD R3, R8, R0, R3 ;  /* 0x0000000008037224 */ /* 0x000fe400078e0203 */
[----:B------:R-:W0:Y:S03]  /*0160*/  S2R R0, SR_CTAID.X ;  /* 0x0000000000007919 */ /* 0x000e260000002500 */
[----:B------:R-:W-:-:S13]  /*0170*/  ISETP.GE.U32.AND P0, PT, R3, R8, PT ;  /* 0x000000080300720c */ /* 0x000fda0003f06070 */
[----:B------:R-:W-:Y:S02]  /*0180*/  @P0 IMAD.IADD R3, R3, 0x1, -R8 ;  /* 0x0000000103030824 */ /* 0x000fe400078e0a08 */
[----:B------:R-:W-:-:S03]  /*0190*/  @P0 VIADD R5, R5, 0x1 ;  /* 0x0000000105050836 */ /* 0x000fc60000000000 */
[----:B------:R-:W-:Y:S02]  /*01a0*/  ISETP.GE.U32.AND P1, PT, R3, R8, PT ;  /* 0x000000080300720c */ /* 0x000fe40003f26070 */
[----:B------:R-:W2:Y:S01]  /*01b0*/  S2R R3, SR_TID.X ;  /* 0x0000000000037919 */ /* 0x000ea20000002100 */
[----:B0-----:R-:W-:-:S10]  /*01c0*/  ISETP.NE.U32.AND P0, PT, R7, R0, PT ;  /* 0x000000000700720c */ /* 0x001fd40003f05070 */
[----:B------:R-:W-:Y:S01]  /*01d0*/  @P1 VIADD R5, R5, 0x1 ;  /* 0x0000000105051836 */ /* 0x000fe20000000000 */
[----:B------:R-:W-:-:S05]  /*01e0*/  @!P2 LOP3.LUT R5, RZ, R8, RZ, 0x33, !PT ;  /* 0x00000008ff05a212 */ /* 0x000fca00078e33ff */
[----:B------:R-:W-:-:S04]  /*01f0*/  IMAD R4, R5, R0, RZ ;  /* 0x0000000005047224 */ /* 0x000fc800078e02ff */
[----:B------:R-:W-:-:S04]  /*0200*/  IMAD.SHL.U32 R4, R4, 0x4, RZ ;  /* 0x0000000404047824 */ /* 0x000fc800078e00ff */
[----:B------:R-:W-:Y:S02]  /*0210*/  @P0 IMAD R2, R5, 0x4, R4 ;  /* 0x0000000405020824 */ /* 0x000fe400078e0204 */
[----:B--2---:R-:W-:-:S05]  /*0220*/  IMAD.IADD R5, R4, 0x1, R3 ;  /* 0x0000000104057824 */ /* 0x004fca00078e0203 */
[----:B------:R-:W-:-:S13]  /*0230*/  ISETP.GT.AND P0, PT, R2, R5, PT ;  /* 0x000000050200720c */ /* 0x000fda0003f04270 */
[----:B-1----:R-:W-:Y:S05]  /*0240*/  @!P0 BRA `(.L_x_4) ;  /* 0x0000000000c88947 */ /* 0x002fea0003800000 */
[----:B------:R-:W0:Y:S01]  /*0250*/  LDC.64 R6, c[0x0][0x380] ;  /* 0x0000e000ff067b82 */ /* 0x000e220000000a00 */
[----:B------:R-:W-:Y:S01]  /*0260*/  IMAD.IADD R4, R2, 0x1, -R5 ;  /* 0x0000000102047824 */ /* 0x000fe200078e0a05 */
[----:B------:R-:W-:Y:S01]  /*0270*/  BSSY.RECONVERGENT B1, `(.L_x_5) ;  /* 0x0000019000017945 */ /* 0x000fe20003800200 */
[----:B------:R-:W-:-:S03]  /*0280*/  PLOP3.LUT P0, PT, PT, PT, PT, 0x80, 0x8 ;  /* 0x000000000008781c */ /* 0x000fc60003f0f070 */
[----:B------:R-:W-:Y:S01]  /*0290*/  ISETP.GT.AND P1, PT, R4, 0x300, PT ;  /* 0x000003000400780c */ /* 0x000fe20003f24270 */
[----:B0-----:R-:W-:-:S04]  /*02a0*/  IMAD.WIDE R6, R5, 0x8, R6 ;  /* 0x0000000805067825 */ /* 0x001fc800078e0206 */
[----:B------:R-:W-:Y:S01]  /*02b0*/  IMAD.MOV.U32 R15, RZ, RZ, R7 ;  /* 0x000000ffff0f7224 */ /* 0x000fe200078e0007 */
[----:B------:R-:W-:Y:S02]  /*02c0*/  MOV R14, R6 ;  /* 0x00000006000e7202 */ /* 0x000fe40000000f00 */
[----:B------:R-:W-:-:S05]  /*02d0*/  CS2R R6, SRZ ;  /* 0x0000000000067805 */ /* 0x000fca000001ff00 */
[----:B------:R-:W-:Y:S05]  /*02e0*/  @!P1 BRA `(.L_x_6) ;  /* 0x0000000000449947 */ /* 0x000fea0003800000 */
[----:B------:R-:W-:Y:S01]  /*02f0*/  PLOP3.LUT P0, PT, PT, PT, PT, 0x8, 0x80 ;  /* 0x000000000080781c */ /* 0x000fe20003f0e170 */
[----:B------:R-:W-:-:S12]  /*0300*/  VIADD R4, R2, 0xfffffd00 ;  /* 0xfffffd0002047836 */ /* 0x000fd80000000000 */
.L_x_7:
[----:B------:R-:W-:Y:S01]  /*0310*/  IMAD.MOV.U32 R8, RZ, RZ, R14 ;  /* 0x000000ffff087224 */ /* 0x000fe200078e000e */
[----:B------:R-:W-:-:S05]  /*0320*/  MOV R9, R15 ;  /* 0x0000000f00097202 */ /* 0x000fca0000000f00 */
[----:B------:R-:W2:Y:S04]  /*0330*/  LDG.E.64 R12, desc[UR6][R8.64] ;  /* 0x00000006080c7981 */ /* 0x000ea8000c1e1b00 */
[----:B------:R-:W3:Y:S04]  /*0340*/  LDG.E.64 R14, desc[UR6][R8.64+0x800] ;  /* 0x00080006080e7981 */ /* 0x000ee8000c1e1b00 */
[----:B------:R-:W4:Y:S04]  /*0350*/  LDG.E.64 R16, desc[UR6][R8.64+0x1000] ;  /* 0x0010000608107981 */ /* 0x000f28000c1e1b00 */
[----:B------:R-:W5:Y:S01]  /*0360*/  LDG.E.64 R10, desc[UR6][R8.64+0x1800] ;  /* 0x00180006080a7981 */ /* 0x000f62000c1e1b00 */
[----:B------:R-:W-:-:S05]  /*0370*/  VIADD R5, R5, 0x400 ;  /* 0x0000040005057836 */ /* 0x000fca0000000000 */
[----:B------:R-:W-:Y:S01]  /*0380*/  ISETP.GE.AND P1, PT, R5, R4, PT ;  /* 0x000000040500720c */ /* 0x000fe20003f26270 */
[----:B--2---:R-:W-:-:S08]  /*0390*/  DADD R12, R12, R6 ;  /* 0x000000000c0c7229 */ /* 0x004fd00000000006 */
[----:B---3--:R-:W-:Y:S01]  /*03a0*/  DADD R12, R12, R14 ;  /* 0x000000000c0c7229 */ /* 0x008fe2000000000e */
[----:B------:R-:W-:-:S05]  /*03b0*/  IADD3 R14, P2, PT, R8, 0x2000, RZ ;  /* 0x00002000080e7810 */ /* 0x000fca0007f5e0ff */
[----:B------:R-:W-:Y:S02]  /*03c0*/  IMAD.X R15, RZ, RZ, R9, P2 ;  /* 0x000000ffff0f7224 */ /* 0x000fe400010e0609 */
[----:B----4-:R-:W-:-:S08]  /*03d0*/  DADD R12, R12, R16 ;  /* 0x000000000c0c7229 */ /* 0x010fd00000000010 */
[----:B-----5:R-:W-:Y:S01]  /*03e0*/  DADD R6, R12, R10 ;  /* 0x000000000c067229 */ /* 0x020fe2000000000a */
[----:B------:R-:W-:Y:S10]  /*03f0*/  @!P1 BRA `(.L_x_7) ;  /* 0xfffffffc00c49947 */ /* 0x000ff4000383ffff */
.L_x_6:
[----:B------:R-:W-:Y:S05]  /*0400*/  BSYNC.RECONVERGENT B1 ;  /* 0x0000000000017941 */ /* 0x000fea0003800200 */
.L_x_5:
[----:B------:R-:W-:Y:S01]  /*0410*/  IMAD.IADD R4, R2, 0x1, -R5 ;  /* 0x0000000102047824 */ /* 0x000fe200078e0a05 */
[----:B------:R-:W-:Y:S04]  /*0420*/  BSSY.RECONVERGENT B1, `(.L_x_8) ;  /* 0x000000d000017945 */ /* 0x000fe80003800200 */
[----:B------:R-:W-:-:S13]  /*0430*/  ISETP.GT.AND P1, PT, R4, 0x100, PT ;  /* 0x000001000400780c */ /* 0x000fda0003f24270 */
[----:B------:R-:W-:Y:S05]  /*0440*/  @!P1 BRA `(.L_x_9) ;  /* 0x0000000000289947 */ /* 0x000fea0003800000 */
[----:B------:R-:W-:Y:S01]  /*0450*/  MOV R12, R14 ;  /* 0x0000000e000c7202 */ /* 0x000fe20000000f00 */
[----:B------:R-:W-:-:S05]  /*0460*/  IMAD.MOV.U32 R13, RZ, RZ, R15 ;  /* 0x000000ffff0d7224 */ /* 0x000fca00078e000f */
[----:B------:R-:W2:Y:S04]  /*0470*/  LDG.E.64 R8, desc[UR6][R12.64] ;  /* 0x000000060c087981 */ /* 0x000ea8000c1e1b00 */
[----:B------:R-:W3:Y:S01]  /*0480*/  LDG.E.64 R10, desc[UR6][R12.64+0x800] ;  /* 0x000800060c0a7981 */ /* 0x000ee2000c1e1b00 */
[----:B------:R-:W-:Y:S01]  /*0490*/  IADD3 R14, P1, PT, R14, 0x1000, RZ ;  /* 0x000010000e0e7810 */ /* 0x000fe20007f3e0ff */
[----:B------:R-:W-:Y:S01]  /*04a0*/  VIADD R5, R5, 0x200 ;  /* 0x0000020005057836 */ /* 0x000fe20000000000 */
[----:B------:R-:W-:-:S03]  /*04b0*/  PLOP3.LUT P0, PT, PT, PT, PT, 0x8, 0x80 ;  /* 0x000000000080781c */ /* 0x000fc60003f0e170 */
[----:B------:R-:W-:Y:S01]  /*04c0*/  IMAD.X R15, RZ, RZ, R15, P1 ;  /* 0x000000ffff0f7224 */ /* 0x000fe200008e060f */
[----:B--2---:R-:W-:-:S08]  /*04d0*/  DADD R6, R6, R8 ;  /* 0x0000000006067229 */ /* 0x004fd00000000008 */
[----:B---3--:R-:W-:-:S11]  /*04e0*/  DADD R6, R6, R10 ;  /* 0x0000000006067229 */ /* 0x008fd6000000000a */
.L_x_9:
[----:B------:R-:W-:Y:S05]  /*04f0*/  BSYNC.RECONVERGENT B1 ;  /* 0x0000000000017941 */ /* 0x000fea0003800200 */
.L_x_8:
[----:B------:R-:W-:Y:S01]  /*0500*/  ISETP.LT.OR P0, PT, R5, R2, P0 ;  /* 0x000000020500720c */ /* 0x000fe20000701670 */
[----:B------:R-:W-:Y:S01]  /*0510*/  IMAD.MOV.U32 R5, RZ, RZ, R15 ;  /* 0x000000ffff057224 */ /* 0x000fe200078e000f */
[----:B------:R-:W-:-:S11]  /*0520*/  MOV R4, R14 ;  /* 0x0000000e00047202 */ /* 0x000fd60000000f00 */
[----:B------:R-:W-:Y:S05]  /*0530*/  @!P0 BRA `(.L_x_10) ;  /* 0x0000000000108947 */ /* 0x000fea0003800000 */
[----:B------:R-:W2:Y:S02]  /*0540*/  LDG.E.64 R4, desc[UR6][R4.64] ;  /* 0x0000000604047981 */ /* 0x000ea4000c1e1b00 */
[----:B--2---:R-:W-:Y:S01]  /*0550*/  DADD R6, R6, R4 ;  /* 0x0000000006067229 */ /* 0x004fe20000000004 */
[----:B------:R-:W-:Y:S10]  /*0560*/  BRA `(.L_x_10) ;  /* 0x0000000000047947 */ /* 0x000ff40003800000 */
.L_x_4:
[----:B------:R-:W-:-:S07]  /*0570*/  CS2R R6, SRZ ;  /* 0x0000000000067805 */ /* 0x000fce000001ff00 */
.L_x_10:
[----:B------:R-:W-:Y:S05]  /*0580*/  BSYNC.RECONVERGENT B0 ;  /* 0x0000000000007941 */ /* 0x000fea0003800200 */
.L_x_3:
[----:B------:R-:W0:Y:S01]  /*0590*/  S2UR UR5, SR_CgaCtaId ;  /* 0x00000000000579c3 */ /* 0x000e220000008800 */
[----:B------:R-:W-:Y:S01]  /*05a0*/  UMOV UR4, 0x400 ;  /* 0x0000040000047882 */ /* 0x000fe20000000000 */
[C---:B------:R-:W-:Y:S01]  /*05b0*/  ISETP.GT.AND P1, PT, R3.reuse, 0x7f, PT ;  /* 0x0000007f0300780c */ /* 0x040fe20003f24270 */
[----:B------:R-:W-:Y:S01]  /*05c0*/  BSSY.RECONVERGENT B0, `(.L_x_11) ;  /* 0x000002b000007945 */ /* 0x000fe20003800200 */
[C---:B------:R-:W-:Y:S02]  /*05d0*/  ISETP.GT.AND P0, PT, R3.reuse, 0x3f, PT ;  /* 0x0000003f0300780c */ /* 0x040fe40003f04270 */
[----:B------:R-:W-:Y:S01]  /*05e0*/  ISETP.NE.AND P2, PT, R3, RZ, PT ;  /* 0x000000ff0300720c */ /* 0x000fe20003f45270 */
[----:B0-----:R-:W-:-:S06]  /*05f0*/  ULEA UR4, UR5, UR4, 0x18 ;  /* 0x0000000405047291 */ /* 0x001fcc000f8ec0ff */
[----:B------:R-:W-:-:S05]  /*0600*/  LEA R2, R3, UR4, 0x3 ;  /* 0x0000000403027c11 */ /* 0x000fca000f8e18ff */
[----:B------:R-:W-:Y:S01]  /*0610*/  STS.64 [R2], R6 ;  /* 0x0000000602007388 */ /* 0x000fe20000000a00 */
[----:B------:R-:W-:Y:S06]  /*0620*/  BAR.SYNC.DEFER_BLOCKING 0x0 ;  /* 0x0000000000007b1d */ /* 0x000fec0000010000 */
[----:B------:R-:W-:Y:S04]  /*0630*/  @!P1 LDS.64 R4, [R2] ;  /* 0x0000000002049984 */ /* 0x000fe80000000a00 */
[----:B------:R-:W0:Y:S02]  /*0640*/  @!P1 LDS.64 R8, [R2+0x400] ;  /* 0x0004000002089984 */ /* 0x000e240000000a00 */
[----:B0-----:R-:W-:-:S07]  /*0650*/  @!P1 DADD R4, R4, R8 ;  /* 0x0000000004049229 */ /* 0x001fce0000000008 */
[----:B------:R-:W-:Y:S01]  /*0660*/  @!P1 STS.64 [R2], R4 ;  /* 0x0000000402009388 */ /* 0x000fe20000000a00 */
[----:B------:R-:W-:Y:S01]  /*0670*/  BAR.SYNC.DEFER_BLOCKING 0x0 ;  /* 0x0000000000007b1d */ /* 0x000fe20000010000 */
[----:B------:R-:W-:-:S05]  /*0680*/  ISETP.GE.AND P1, PT, R3, 0x20, PT ;  /* 0x000000200300780c */ /* 0x000fca0003f26270 */
[----:B------:R-:W-:Y:S04]  /*0690*/  @!P0 LDS.64 R8, [R2] ;  /* 0x0000000002088984 */ /* 0x000fe80000000a00 */
[----:B------:R-:W0:Y:S02]  /*06a0*/  @!P0 LDS.64 R10, [R2+0x200] ;  /* 0x00020000020a8984 */ /* 0x000e240000000a00 */
[----:B0-----:R-:W-:-:S07]  /*06b0*/  @!P0 DADD R8, R8, R10 ;  /* 0x0000000008088229 */ /* 0x001fce000000000a */
[----:B------:R0:W-:Y:S01]  /*06c0*/  @!P0 STS.64 [R2], R8 ;  /* 0x0000000802008388 */ /* 0x0001e20000000a00 */
[----:B------:R-:W-:Y:S06]  /*06d0*/  BAR.SYNC.DEFER_BLOCKING 0x0 ;  /* 0x0000000000007b1d */ /* 0x000fec0000010000 */
[----:B------:R-:W-:Y:S05]  /*06e0*/  @P1 BRA `(.L_x_12) ;  /* 0x0000000000601947 */ /* 0x000fea0003800000 */
[----:B------:R-:W-:Y:S04]  /*06f0*/  LDS.64 R4, [R2] ;  /* 0x0000000002047984 */ /* 0x000fe80000000a00 */
[----:B------:R-:W1:Y:S02]  /*0700*/  LDS.64 R6, [R2+0x100] ;  /* 0x0001000002067984 */ /* 0x000e640000000a00 */
[----:B-1----:R-:W-:-:S07]  /*0710*/  DADD R4, R4, R6 ;  /* 0x0000000004047229 */ /* 0x002fce0000000006 */
[----:B------:R-:W-:Y:S04]  /*0720*/  STS.64 [R2], R4 ;  /* 0x0000000402007388 */ /* 0x000fe80000000a00 */
[----:B------:R-:W-:Y:S04]  /*0730*/  LDS.64 R6, [R2] ;  /* 0x0000000002067984 */ /* 0x000fe80000000a00 */
[----:B0-----:R-:W0:Y:S02]  /*0740*/  LDS.64 R8, [R2+0x80] ;  /* 0x0000800002087984 */ /* 0x001e240000000a00 */
[----:B0-----:R-:W-:-:S07]  /*0750*/  DADD R6, R6, R8 ;  /* 0x0000000006067229 */ /* 0x001fce0000000008 */
[----:B------:R-:W-:Y:S04]  /*0760*/  STS.64 [R2], R6 ;  /* 0x0000000602007388 */ /* 0x000fe80000000a00 */
[----:B------:R-:W-:Y:S04]  /*0770*/  LDS.64 R8, [R2] ;  /* 0x0000000002087984 */ /* 0x000fe80000000a00 */
[----:B------:R-:W0:Y:S02]  /*0780*/  LDS.64 R10, [R2+0x40] ;  /* 0x00004000020a7984 */ /* 0x000e240000000a00 */
        /* <DEDUP_REMOVED lines=13> */
[----:B------:R1:W-:Y:S04]  /*0860*/  STS.64 [R2], R6 ;  /* 0x0000000602007388 */ /* 0x0003e80000000a00 */
.L_x_12:
[----:B------:R-:W-:Y:S05]  /*0870*/  BSYNC.RECONVERGENT B0 ;  /* 0x0000000000007941 */ /* 0x000fea0003800200 */
.L_x_11:
[----:B------:R-:W-:Y:S05]  /*0880*/  @P2 EXIT ;  /* 0x000000000000294d */ /* 0x000fea0003800000 */
[----:B01----:R-:W0:Y:S01]  /*0890*/  LDS.64 R2, [UR4] ;  /* 0x00000004ff027984 */ /* 0x003e220008000a00 */
[----:B------:R-:W1:Y:S02]  /*08a0*/  LDC.64 R4, c[0x0][0x388] ;  /* 0x0000e200ff047b82 */ /* 0x000e640000000a00 */
[----:B-1----:R-:W-:-:S05]  /*08b0*/  IMAD.WIDE.U32 R4, R0, 0x8, R4 ;  /* 0x0000000800047825 */ /* 0x002fca00078e0004 */
[----:B0-----:R-:W-:Y:S01]  /*08c0*/  STG.E.64 desc[UR6][R4.64], R2 ;  /* 0x0000000204007986 */ /* 0x001fe2000c101b06 */
[----:B------:R-:W-:Y:S05]  /*08d0*/  EXIT ;  /* 0x000000000000794d */ /* 0x000fea0003800000 */
.L_x_13:
        /* <DEDUP_REMOVED lines=10> */
.L_x_30:


//--------------------- .text._Z11bottom_scanIf6float4Li256EEvPKT_PS1_S3_i --------------------------
	.section	.text._Z11bottom_scanIf6float4Li256EEvPKT_PS1_S3_i,"ax",@progbits
	.align	128
.text._Z11bottom_scanIf6float4Li256EEvPKT_PS1_S3_i:
        .type           _Z11bottom_scanIf6float4Li256EEvPKT_PS1_S3_i,@function
        .size           _Z11bottom_scanIf6float4Li256EEvPKT_PS1_S3_i,(.L_x_31 - _Z11bottom_scanIf6float4Li256EEvPKT_PS1_S3_i)
        .other          _Z11bottom_scanIf6float4Li256EEvPKT_PS1_S3_i,@"STO_CUDA_ENTRY STV_DEFAULT"
_Z11bottom_scanIf6float4Li256EEvPKT_PS1_S3_i:
        /* <DEDUP_REMOVED lines=9> */
[----:B-1----:R0:W2:Y:S01]  /*0090*/  @!P0 LDG.E R4, desc[UR6][R4.64] ;  /* 0x0000000604048981 */ /* 0x0020a2000c1e1900 */
[----:B---3--:R-:W1:Y:S01]  /*00a0*/  I2F.U32.RP R3, R8 ;  /* 0x0000000800037306 */ /* 0x008e620000209000 */
[----:B----4-:R-:W-:Y:S02]  /*00b0*/  SHF.R.S32.HI R0, RZ, 0x1f, R9 ;  /* 0x0000001fff007819 */ /* 0x010fe40000011409 */
[----:B------:R-:W-:Y:S02]  /*00c0*/  ISETP.NE.U32.AND P1, PT, R8, RZ, PT ;  /* 0x000000ff0800720c */ /* 0x000fe40003f25070 */
[----:B------:R-:W-:-:S04]  /*00d0*/  LOP3.LUT R0, R0, 0x3, RZ, 0xc0, !PT ;  /* 0x0000000300007812 */ /* 0x000fc800078ec0ff */
[----:B------:R-:W-:-:S04]  /*00e0*/  IADD3 R0, PT, PT, R0, R9, RZ ;  /* 0x0000000900007210 */ /* 0x000fc80007ffe0ff */
[----:B------:R-:W-:Y:S01]  /*00f0*/  SHF.R.S32.HI R0, RZ, 0x2, R0 ;  /* 0x00000002ff007819 */ /* 0x000fe20000011400 */
[----:B-1----:R-:W1:Y:S02]  /*0100*/  MUFU.RCP R3, R3 ;  /* 0x0000000300037308 */ /* 0x002e640000001000 */
[----:B-1----:R-:W-:-:S06]  /*0110*/  IADD3 R6, PT, PT, R3, 0xffffffe, RZ ;  /* 0x0ffffffe03067810 */ /* 0x002fcc0007ffe0ff */
[----:B------:R1:W3:Y:S02]  /*0120*/  F2I.FTZ.U32.TRUNC.NTZ R7, R6 ;  /* 0x0000000600077305 */ /* 0x0002e4000021f000 */
[----:B-1----:R-:W-:Y:S01]  /*0130*/  IMAD.MOV.U32 R6, RZ, RZ, RZ ;  /* 0x000000ffff067224 */ /* 0x002fe200078e00ff */
[----:B---3--:R-:W-:-:S05]  /*0140*/  IADD3 R11, PT, PT, RZ, -R7, RZ ;  /* 0x80000007ff0b7210 */ /* 0x008fca0007ffe0ff */
[----:B0-----:R-:W-:-:S04]  /*0150*/  IMAD R5, R11, R8, RZ ;  /* 0x000000080b057224 */ /* 0x001fc800078e02ff */
[----:B------:R-:W-:Y:S02]  /*0160*/  IMAD.HI.U32 R7, R7, R5, R6 ;  /* 0x0000000507077227 */ /* 0x000fe400078e0006 */
[----:B------:R-:W0:Y:S04]  /*0170*/  @!P0 S2R R6, SR_CgaCtaId ;  /* 0x0000000000068919 */ /* 0x000e280000008800 */
[----:B------:R-:W-:-:S05]  /*0180*/  IMAD.HI.U32 R7, R7, R0, RZ ;  /* 0x0000000007077227 */ /* 0x000fca00078e00ff */
[----:B------:R-:W-:-:S05]  /*0190*/  IADD3 R3, PT, PT, -R7, RZ, RZ ;  /* 0x000000ff07037210 */ /* 0x000fca0007ffe1ff */
[----:B------:R-:W-:-:S05]  /*01a0*/  IMAD R3, R8, R3, R0 ;  /* 0x0000000308037224 */ /* 0x000fca00078e0200 */
[----:B------:R-:W-:-:S13]  /*01b0*/  ISETP.GE.U32.AND P2, PT, R3, R8, PT ;  /* 0x000000080300720c */ /* 0x000fda0003f46070 */
[----:B------:R-:W-:Y:S01]  /*01c0*/  @P2 IADD3 R3, PT, PT, R3, -R8, RZ ;  /* 0x8000000803032210 */ /* 0x000fe20007ffe0ff */
[----:B------:R-:W-:-:S03]  /*01d0*/  @P2 VIADD R7, R7, 0x1 ;  /* 0x0000000107072836 */ /* 0x000fc60000000000 */
[----:B------:R-:W-:Y:S02]  /*01e0*/  ISETP.GE.U32.AND P3, PT, R3, R8, PT ;  /* 0x000000080300720c */ /* 0x000fe40003f66070 */
[----:B------:R-:W-:-:S04]  /*01f0*/  IADD3 R3, PT, PT, R8, -0x1, RZ ;  /* 0xffffffff08037810 */ /* 0x000fc80007ffe0ff */
[----:B------:R-:W-:Y:S02]  /*0200*/  ISETP.NE.U32.AND P2, PT, R3, R10, PT ;  /* 0x0000000a0300720c */ /* 0x000fe40003f45070 */
[----:B------:R-:W-:-:S04]  /*0210*/  @!P0 MOV R3, 0x400 ;  /* 0x0000040000038802 */ /* 0x000fc80000000f00 */
[----:B0-----:R-:W-:Y:S02]  /*0220*/  @!P0 LEA R3, R6, R3, 0x18 ;  /* 0x0000000306038211 */ /* 0x001fe400078ec0ff */
[----:B------:R-:W-:Y:S02]  /*0230*/  @P3 IADD3 R7, PT, PT, R7, 0x1, RZ ;  /* 0x0000000107073810 */ /* 0x000fe40007ffe0ff */
[----:B------:R-:W-:-:S05]  /*0240*/  @!P1 LOP3.LUT R7, RZ, R8, RZ, 0x33, !PT ;  /* 0x00000008ff079212 */ /* 0x000fca00078e33ff */
[----:B------:R-:W-:-:S04]  /*0250*/  IMAD R9, R7, R10, RZ ;  /* 0x0000000a07097224 */ /* 0x000fc800078e02ff */
[----:B------:R-:W-:-:S05]  /*0260*/  @P2 IMAD.IADD R0, R7, 0x1, R9 ;  /* 0x0000000107002824 */ /* 0x000fca00078e0209 */
[----:B------:R-:W-:Y:S01]  /*0270*/  ISETP.GT.AND P1, PT, R0, R9, PT ;  /* 0x000000090000720c */ /* 0x000fe20003f24270 */
[----:B--2---:R0:W-:Y:S01]  /*0280*/  @!P0 STS [R3], R4 ;  /* 0x0000000403008388 */ /* 0x0041e20000000800 */
        /* <DEDUP_REMOVED lines=9> */
.L_x_14:
[----:B------:R-:W-:-:S13]  /*0320*/  ISETP.GT.AND P1, PT, R0, R3, PT ;  /* 0x000000030000720c */ /* 0x000fda0003f24270 */
[----:B0-----:R-:W0:Y:S02]  /*0330*/  @P1 LDC.64 R10, c[0x0][0x380] ;  /* 0x0000e000ff0a1b82 */ /* 0x001e240000000a00 */
[----:B0-----:R-:W-:-:S05]  /*0340*/  @P1 IMAD.WIDE R10, R3, 0x10, R10 ;  /* 0x00000010030a1825 */ /* 0x001fca00078e020a */
[----:B------:R-:W2:Y:S01]  /*0350*/  @P1 LDG.E.128 R4, desc[UR6][R10.64] ;  /* 0x000000060a041981 */ /* 0x000ea2000c1e1d00 */
[----:B------:R-:W0:Y:S01]  /*0360*/  S2UR UR5, SR_CgaCtaId ;  /* 0x00000000000579c3 */ /* 0x000e220000008800 */
[----:B------:R-:W-:Y:S01]  /*0370*/  UMOV UR4, 0x400 ;  /* 0x0000040000047882 */ /* 0x000fe20000000000 */
[----:B------:R-:W-:Y:S01]  /*0380*/  IADD3 R9, PT, PT, R9, 0x100, RZ ;  /* 0x0000010009097810 */ /* 0x000fe20007ffe0ff */
[----:B------:R-:W-:Y:S01]  /*0390*/  STS [R2], RZ ;  /* 0x000000ff02007388 */ /* 0x000fe20000000800 */
[----:B0-----:R-:W-:Y:S01]  /*03a0*/  ULEA UR4, UR5, UR4, 0x18 ;  /* 0x0000000405047291 */ /* 0x001fe2000f8ec0ff */
[----:B------:R-:W-:Y:S02]  /*03b0*/  @!P1 CS2R R4, SRZ ;  /* 0x0000000000049805 */ /* 0x000fe4000001ff00 */
[----:B------:R-:W-:-:S04]  /*03c0*/  @!P1 CS2R R6, SRZ ;  /* 0x0000000000069805 */ /* 0x000fc8000001ff00 */
[----:B--2---:R-:W-:-:S04]  /*03d0*/  FADD R5, R5, R4 ;  /* 0x0000000405057221 */ /* 0x004fc80000000000 */
[----:B------:R-:W-:-:S04]  /*03e0*/  FADD R6, R5, R6 ;  /* 0x0000000605067221 */ /* 0x000fc80000000000 */
[----:B------:R-:W-:-:S05]  /*03f0*/  FADD R7, R6, R7 ;  /* 0x0000000706077221 */ /* 0x000fca0000000000 */
[----:B------:R-:W-:Y:S01]  /*0400*/  STS [R2+0x400], R7 ;  /* 0x0004000702007388 */ /* 0x000fe20000000800 */
[----:B------:R-:W-:Y:S06]  /*0410*/  BAR.SYNC.DEFER_BLOCKING 0x0 ;  /* 0x0000000000007b1d */ /* 0x000fec0000010000 */
[----:B------:R-:W-:Y:S02]  /*0420*/  LDS R8, [R2+0x3fc] ;  /* 0x0003fc0002087984 */ /* 0x000fe40000000800 */
[----:B------:R-:W-:Y:S06]  /*0430*/  BAR.SYNC.DEFER_BLOCKING 0x0 ;  /* 0x0000000000007b1d */ /* 0x000fec0000010000 */
[----:B------:R-:W0:Y:S02]  /*0440*/  LDS R11, [R2+0x400] ;  /* 0x00040000020b7984 */ /* 0x000e240000000800 */
[----:B0-----:R-:W-:-:S05]  /*0450*/  FADD R11, R8, R11 ;  /* 0x0000000b080b7221 */ /* 0x001fca0000000000 */
        /* <DEDUP_REMOVED lines=36> */
[----:B------:R0:W-:Y:S01]  /*06a0*/  STS [R2+0x400], R11 ;  /* 0x0004000b02007388 */ /* 0x0001e20000000800 */
[----:B------:R-:W-:Y:S08]  /*06b0*/  BAR.SYNC.DEFER_BLOCKING 0x0 ;  /* 0x0000000000007b1d */ /* 0x000ff00000010000 */
[----:B0-----:R-:W0:Y:S01]  /*06c0*/  @P1 LDC.64 R10, c[0x0][0x388] ;  /* 0x0000e200ff0a1b82 */ /* 0x001e220000000a00 */
[----:B------:R-:W-:Y:S07]  /*06d0*/  LDS R8, [R2+0x200] ;  /* 0x0002000002087984 */ /* 0x000fee0000000800 */
[----:B------:R-:W-:Y:S01]  /*06e0*/  BAR.SYNC.DEFER_BLOCKING 0x0 ;  /* 0x0000000000007b1d */ /* 0x000fe20000010000 */
[C---:B0-----:R-:W-:Y:S01]  /*06f0*/  @P1 IMAD.WIDE R10, R3.reuse, 0x10, R10 ;  /* 0x00000010030a1825 */ /* 0x041fe200078e020a */
[----:B------:R-:W-:-:S04]  /*0700*/  IADD3 R3, PT, PT, R3, 0x100, RZ ;  /* 0x0000010003037810 */ /* 0x000fc80007ffe0ff */
[----:B------:R-:W0:Y:S02]  /*0710*/  LDS R13, [R2+0x400] ;  /* 0x00040000020d7984 */ /* 0x000e240000000800 */
[----:B0-----:R-:W-:-:S05]  /*0720*/  FADD R13, R8, R13 ;  /* 0x0000000d080d7221 */ /* 0x001fca0000000000 */
[----:B------:R-:W-:Y:S01]  /*0730*/  STS [R2+0x400], R13 ;  /* 0x0004000d02007388 */ /* 0x000fe20000000800 */
[----:B------:R-:W-:Y:S06]  /*0740*/  BAR.SYNC.DEFER_BLOCKING 0x0 ;  /* 0x0000000000007b1d */ /* 0x000fec0000010000 */
[----:B------:R-:W-:Y:S04]  /*0750*/  LDS R8, [R2+0x3fc] ;  /* 0x0003fc0002087984 */ /* 0x000fe80000000800 */
[----:B------:R-:W0:Y:S02]  /*0760*/  LDS R15, [UR4] ;  /* 0x00000004ff0f7984 */ /* 0x000e240008000800 */
[----:B0-----:R-:W-:-:S04]  /*0770*/  FADD R8, R8, R15 ;  /* 0x0000000f08087221 */ /* 0x001fc80000000000 */
[----:B------:R-:W-:Y:S01]  /*0780*/  FADD R4, R8, R4 ;  /* 0x0000000408047221 */ /* 0x000fe20000000000 */
[--C-:B------:R-:W-:Y:S01]  /*0790*/  FADD R5, R5, R8.reuse ;  /* 0x0000000805057221 */ /* 0x100fe20000000000 */
[--C-:B------:R-:W-:Y:S01]  /*07a0*/  FADD R6, R6, R8.reuse ;  /* 0x0000000806067221 */ /* 0x100fe20000000000 */
[----:B------:R-:W-:-:S05]  /*07b0*/  FADD R7, R7, R8 ;  /* 0x0000000807077221 */ /* 0x000fca0000000000 */
[----:B------:R0:W-:Y:S01]  /*07c0*/  @P1 STG.E.128 desc[UR6][R10.64], R4 ;  /* 0x000000040a001986 */ /* 0x0001e2000c101d06 */
[----:B------:R-:W-:Y:S01]  /*07d0*/  BAR.SYNC.DEFER_BLOCKING 0x0 ;  /* 0x0000000000007b1d */ /* 0x000fe20000010000 */
[----:B------:R-:W-:-:S05]  /*07e0*/  ISETP.GT.AND P1, PT, R0, R9, PT ;  /* 0x000000090000720c */ /* 0x000fca0003f24270 */
[----:B------:R0:W-:Y:S08]  /*07f0*/  @!P0 STS [UR4], R7 ;  /* 0x00000007ff008988 */ /* 0x0001f00008000804 */
[----:B------:R-:W-:Y:S05]  /*0800*/  @P1 BRA `(.L_x_14) ;  /* 0xfffffff800c41947 */ /* 0x000fea000383ffff */
[----:B------:R-:W-:Y:S05]  /*0810*/  EXIT ;  /* 0x000000000000794d */ /* 0x000fea0003800000 */
.L_x_15:
        /* <DEDUP_REMOVED lines=14> */
.L_x_31:


//--------------------- .text._Z17scan_single_blockIfLi256EEvPT_i --------------------------
	.section	.text._Z17scan_single_blockIfLi256EEvPT_i,"ax",@progbits
	.align	128
.text._Z17scan_single_blockIfLi256EEvPT_i:
        .type           _Z17scan_single_blockIfLi256EEvPT_i,@function
        .size           _Z17scan_single_blockIfLi256EEvPT_i,(.L_x_32 - _Z17scan_single_blockIfLi256EEvPT_i)
        .other          _Z17scan_single_blockIfLi256EEvPT_i,@"STO_CUDA_ENTRY STV_DEFAULT"
_Z17scan_single_blockIfLi256EEvPT_i:
[----:B------:R-:W-:Y:S01]  /*0000*/  LDC R1, c[0x0][0x37c] ;  /* 0x0000df00ff017b82 */ /* 0x000fe20000000800 */
[----:B------:R-:W0:Y:S01]  /*0010*/  S2R R0, SR_TID.X ;  /* 0x0000000000007919 */ /* 0x000e220000002100 */
[----:B------:R-:W0:Y:S01]  /*0020*/  LDCU UR4, c[0x0][0x388] ;  /* 0x00007100ff0477ac */ /* 0x000e220008000800 */
[----:B------:R-:W1:Y:S01]  /*0030*/  LDCU.64 UR6, c[0x0][0x358] ;  /* 0x00006b00ff0677ac */ /* 0x000e620008000a00 */
[----:B0-----:R-:W-:-:S13]  /*0040*/  ISETP.GE.U32.AND P0, PT, R0, UR4, PT ;  /* 0x0000000400007c0c */ /* 0x001fda000bf06070 */
[----:B------:R-:W0:Y:S02]  /*0050*/  @!P0 LDC.64 R2, c[0x0][0x380] ;  /* 0x0000e000ff028b82 */ /* 0x000e240000000a00 */
[----:B0-----:R-:W-:-:S05]  /*0060*/  @!P0 IMAD.WIDE.U32 R2, R0, 0x4, R2 ;  /* 0x0000000400028825 */ /* 0x001fca00078e0002 */
[----:B-1----:R-:W2:Y:S01]  /*0070*/  @!P0 LDG.E R4, desc[UR6][R2.64] ;  /* 0x0000000602048981 */ /* 0x002ea2000c1e1900 */
[----:B------:R-:W0:Y:S01]  /*0080*/  S2UR UR5, SR_CgaCtaId ;  /* 0x00000000000579c3 */ /* 0x000e220000008800 */
[----:B------:R-:W-:Y:S02]  /*0090*/  UMOV UR4, 0x400 ;  /* 0x0000040000047882 */ /* 0x000fe40000000000 */
[----:B0-----:R-:W-:-:S06]  /*00a0*/  ULEA UR4, UR5, UR4, 0x18 ;  /* 0x0000000405047291 */ /* 0x001fcc000f8ec0ff */
[----:B------:R-:W-:-:S05]  /*00b0*/  LEA R5, R0, UR4, 0x2 ;  /* 0x0000000400057c11 */ /* 0x000fca000f8e10ff */
[----:B------:R-:W-:Y:S01]  /*00c0*/  STS [R5], RZ ;  /* 0x000000ff05007388 */ /* 0x000fe20000000800 */
[----:B------:R-:W-:-:S05]  /*00d0*/  @P0 MOV R4, RZ ;  /* 0x000000ff00040202 */ /* 0x000fca0000000f00 */
[----:B--2---:R-:W-:Y:S01]  /*00e0*/  STS [R5+0x400], R4 ;  /* 0x0004000405007388 */ /* 0x004fe20000000800 */
        /* <DEDUP_REMOVED lines=48> */
[----:B------:R-:W-:Y:S06]  /*03f0*/  BAR.SYNC.DEFER_BLOCKING 0x0 ;  /* 0x0000000000007b1d */ /* 0x000fec0000010000 */
[----:B------:R0:W1:Y:S01]  /*0400*/  LDS R7, [R5+0x3fc] ;  /* 0x0003fc0005077984 */ /* 0x0000620000000800 */
[----:B------:R-:W-:Y:S05]  /*0410*/  @P0 EXIT ;  /* 0x000000000000094d */ /* 0x000fea0003800000 */
[----:B0-----:R-:W0:Y:S02]  /*0420*/  LDC.64 R2, c[0x0][0x380] ;  /* 0x0000e000ff027b82 */ /* 0x001e240000000a00 */
[----:B0-----:R-:W-:-:S05]  /*0430*/  IMAD.WIDE.U32 R2, R0, 0x4, R2 ;  /* 0x0000000400027825 */ /* 0x001fca00078e0002 */
[----:B-1----:R-:W-:Y:S01]  /*0440*/  STG.E desc[UR6][R2.64], R7 ;  /* 0x0000000702007986 */ /* 0x002fe2000c101906 */
[----:B------:R-:W-:Y:S05]  /*0450*/  EXIT ;  /* 0x000000000000794d */ /* 0x000fea0003800000 */
.L_x_16:
        /* <DEDUP_REMOVED lines=10> */
.L_x_32:


//--------------------- .text._Z6reduceIfLi256EEvPKT_PS0_i --------------------------
	.section	.text._Z6reduceIfLi256EEvPKT_PS0_i,"ax",@progbits
	.align	128
.text._Z6reduceIfLi256EEvPKT_PS0_i:
        .type           _Z6reduceIfLi256EEvPKT_PS0_i,@function
        .size           _Z6reduceIfLi256EEvPKT_PS0_i,(.L_x_33 - _Z6reduceIfLi256EEvPKT_PS0_i)
        .other          _Z6reduceIfLi256EEvPKT_PS0_i,@"STO_CUDA_ENTRY STV_DEFAULT"
_Z6reduceIfLi256EEvPKT_PS0_i:
        /* <DEDUP_REMOVED lines=9> */
[----:B0-----:R-:W0:Y:S03]  /*0090*/  MUFU.RCP R6, R6 ;  /* 0x0000000600067308 */ /* 0x001e260000001000 */
[----:B------:R-:W-:-:S04]  /*00a0*/  IADD3 R3, PT, PT, R3, R2, RZ ;  /* 0x0000000203037210 */ /* 0x000fc80007ffe0ff */
        /* <DEDUP_REMOVED lines=13> */
[----:B------:R-:W-:Y:S01]  /*0180*/  @P0 IMAD.IADD R3, R3, 0x1, -R8 ;  /* 0x0000000103030824 */ /* 0x000fe200078e0a08 */
[----:B------:R-:W-:-:S04]  /*0190*/  @P0 IADD3 R5, PT, PT, R5, 0x1, RZ ;  /* 0x0000000105050810 */ /* 0x000fc80007ffe0ff */
[----:B------:R-:W-:Y:S02]  /*01a0*/  ISETP.GE.U32.AND P1, PT, R3, R8, PT ;  /* 0x000000080300720c */ /* 0x000fe40003f26070 */
[----:B------:R-:W2:Y:S01]  /*01b0*/  S2R R3, SR_TID.X ;  /* 0x0000000000037919 */ /* 0x000ea20000002100 */
[----:B0-----:R-:W-:-:S10]  /*01c0*/  ISETP.NE.U32.AND P0, PT, R7, R0, PT ;  /* 0x000000000700720c */ /* 0x001fd40003f05070 */
[----:B------:R-:W-:Y:S01]  /*01d0*/  @P1 VIADD R5, R5, 0x1 ;  /* 0x0000000105051836 */ /* 0x000fe20000000000 */
[----:B------:R-:W-:-:S05]  /*01e0*/  @!P2 LOP3.LUT R5, RZ, R8, RZ, 0x33, !PT ;  /* 0x00000008ff05a212 */ /* 0x000fca00078e33ff */
[----:B------:R-:W-:-:S04]  /*01f0*/  IMAD R4, R5, R0, RZ ;  /* 0x0000000005047224 */ /* 0x000fc800078e02ff */
[----:B------:R-:W-:-:S04]  /*0200*/  IMAD.SHL.U32 R4, R4, 0x4, RZ ;  /* 0x0000000404047824 */ /* 0x000fc800078e00ff */
[----:B------:R-:W-:Y:S01]  /*0210*/  @P0 IMAD R2, R5, 0x4, R4 ;  /* 0x0000000405020824 */ /* 0x000fe200078e0204 */
[----:B--2---:R-:W-:-:S04]  /*0220*/  IADD3 R7, PT, PT, R4, R3, RZ ;  /* 0x0000000304077210 */ /* 0x004fc80007ffe0ff */
[----:B------:R-:W-:-:S13]  /*0230*/  ISETP.GT.AND P0, PT, R2, R7, PT ;  /* 0x000000070200720c */ /* 0x000fda0003f04270 */
[----:B-1----:R-:W-:Y:S05]  /*0240*/  @!P0 BRA `(.L_x_18) ;  /* 0x0000000000c88947 */ /* 0x002fea0003800000 */
[----:B------:R-:W0:Y:S01]  /*0250*/  LDC.64 R4, c[0x0][0x380] ;  /* 0x0000e000ff047b82 */ /* 0x000e220000000a00 */
[----:B------:R-:W-:Y:S01]  /*0260*/  IMAD.IADD R6, R2, 0x1, -R7 ;  /* 0x0000000102067824 */ /* 0x000fe200078e0a07 */
[----:B------:R-:W-:Y:S01]  /*0270*/  BSSY.RECONVERGENT B1, `(.L_x_19) ;  /* 0x0000019000017945 */ /* 0x000fe20003800200 */
[----:B------:R-:W-:-:S03]  /*0280*/  PLOP3.LUT P0, PT, PT, PT, PT, 0x80, 0x8 ;  /* 0x000000000008781c */ /* 0x000fc60003f0f070 */
[----:B------:R-:W-:Y:S01]  /*0290*/  ISETP.GT.AND P1, PT, R6, 0x300, PT ;  /* 0x000003000600780c */ /* 0x000fe20003f24270 */
[----:B------:R-:W-:Y:S02]  /*02a0*/  HFMA2 R6, -RZ, RZ, 0, 0 ;  /* 0x00000000ff067431 */ /* 0x000fe400000001ff */
[----:B0-----:R-:W-:-:S04]  /*02b0*/  IMAD.WIDE R4, R7, 0x4, R4 ;  /* 0x0000000407047825 */ /* 0x001fc800078e0204 */
[----:B------:R-:W-:Y:S01]  /*02c0*/  IMAD.MOV.U32 R15, RZ, RZ, R5 ;  /* 0x000000ffff0f7224 */ /* 0x000fe200078e0005 */
[----:B------:R-:W-:-:S05]  /*02d0*/  MOV R12, R4 ;  /* 0x00000004000c7202 */ /* 0x000fca0000000f00 */
[----:B------:R-:W-:Y:S05]  /*02e0*/  @!P1 BRA `(.L_x_20) ;  /* 0x0000000000449947 */ /* 0x000fea0003800000 */
[----:B------:R-:W-:Y:S01]  /*02f0*/  PLOP3.LUT P0, PT, PT, PT, PT, 0x8, 0x80 ;  /* 0x000000000080781c */ /* 0x000fe20003f0e170 */
[----:B------:R-:W-:-:S12]  /*0300*/  VIADD R10, R2, 0xfffffd00 ;  /* 0xfffffd00020a7836 */ /* 0x000fd80000000000 */
.L_x_21:
[----:B------:R-:W-:Y:S01]  /*0310*/  MOV R4, R12 ;  /* 0x0000000c00047202 */ /* 0x000fe20000000f00 */
[----:B------:R-:W-:-:S05]  /*0320*/  IMAD.MOV.U32 R5, RZ, RZ, R15 ;  /* 0x000000ffff057224 */ /* 0x000fca00078e000f */
[----:B------:R-:W2:Y:S04]  /*0330*/  LDG.E R9, desc[UR6][R4.64] ;  /* 0x0000000604097981 */ /* 0x000ea8000c1e1900 */
[----:B------:R-:W3:Y:S04]  /*0340*/  LDG.E R8, desc[UR6][R4.64+0x400] ;  /* 0x0004000604087981 */ /* 0x000ee8000c1e1900 */
[----:B------:R-:W4:Y:S04]  /*0350*/  LDG.E R11, desc[UR6][R4.64+0x800] ;  /* 0x00080006040b7981 */ /* 0x000f28000c1e1900 */
[----:B------:R-:W5:Y:S01]  /*0360*/  LDG.E R13, desc[UR6][R4.64+0xc00] ;  /* 0x000c0006040d7981 */ /* 0x000f62000c1e1900 */
[----:B------:R-:W-:-:S02]  /*0370*/  IADD3 R7, PT, PT, R7, 0x400, RZ ;  /* 0x0000040007077810 */ /* 0x000fc40007ffe0ff */
[----:B------:R-:W-:Y:S02]  /*0380*/  IADD3 R12, P2, PT, R4, 0x1000, RZ ;  /* 0x00001000040c7810 */ /* 0x000fe40007f5e0ff */
[----:B------:R-:W-:-:S03]  /*0390*/  ISETP.GE.AND P1, PT, R7, R10, PT ;  /* 0x0000000a0700720c */ /* 0x000fc60003f26270 */
[----:B------:R-:W-:Y:S02]  /*03a0*/  IMAD.X R15, RZ, RZ, R5, P2 ;  /* 0x000000ffff0f7224 */ /* 0x000fe400010e0605 */
[----:B--2---:R-:W-:-:S04]  /*03b0*/  FADD R9, R9, R6 ;  /* 0x0000000609097221 */ /* 0x004fc80000000000 */
[----:B---3--:R-:W-:-:S04]  /*03c0*/  FADD R8, R9, R8 ;  /* 0x0000000809087221 */ /* 0x008fc80000000000 */
[----:B----4-:R-:W-:-:S04]  /*03d0*/  FADD R8, R8, R11 ;  /* 0x0000000b08087221 */ /* 0x010fc80000000000 */
[----:B-----5:R-:W-:Y:S01]  /*03e0*/  FADD R6, R8, R13 ;  /* 0x0000000d08067221 */ /* 0x020fe20000000000 */
[----:B------:R-:W-:Y:S06]  /*03f0*/  @!P1 BRA `(.L_x_21) ;  /* 0xfffffffc00c49947 */ /* 0x000fec000383ffff */
.L_x_20:
[----:B------:R-:W-:Y:S05]  /*0400*/  BSYNC.RECONVERGENT B1 ;  /* 0x0000000000017941 */ /* 0x000fea0003800200 */
.L_x_19:
[----:B------:R-:W-:Y:S01]  /*0410*/  IADD3 R4, PT, PT, R2, -R7, RZ ;  /* 0x8000000702047210 */ /* 0x000fe20007ffe0ff */
[----:B------:R-:W-:Y:S03]  /*0420*/  BSSY.RECONVERGENT B1, `(.L_x_22) ;  /* 0x000000d000017945 */ /* 0x000fe60003800200 */
[----:B------:R-:W-:-:S13]  /*0430*/  ISETP.GT.AND P1, PT, R4, 0x100, PT ;  /* 0x000001000400780c */ /* 0x000fda0003f24270 */
[----:B------:R-:W-:Y:S05]  /*0440*/  @!P1 BRA `(.L_x_23) ;  /* 0x0000000000289947 */ /* 0x000fea0003800000 */
[----:B------:R-:W-:Y:S01]  /*0450*/  IMAD.MOV.U32 R4, RZ, RZ, R12 ;  /* 0x000000ffff047224 */ /* 0x000fe200078e000c */
[----:B------:R-:W-:-:S05]  /*0460*/  MOV R5, R15 ;  /* 0x0000000f00057202 */ /* 0x000fca0000000f00 */
[----:B------:R-:W2:Y:S04]  /*0470*/  LDG.E R9, desc[UR6][R4.64] ;  /* 0x0000000604097981 */ /* 0x000ea8000c1e1900 */
[----:B------:R-:W3:Y:S01]  /*0480*/  LDG.E R11, desc[UR6][R4.64+0x400] ;  /* 0x00040006040b7981 */ /* 0x000ee2000c1e1900 */
[----:B------:R-:W-:Y:S01]  /*0490*/  IADD3 R12, P1, PT, R12, 0x800, RZ ;  /* 0x000008000c0c7810 */ /* 0x000fe20007f3e0ff */
[----:B------:R-:W-:Y:S01]  /*04a0*/  VIADD R7, R7, 0x200 ;  /* 0x0000020007077836 */ /* 0x000fe20000000000 */
[----:B------:R-:W-:Y:S02]  /*04b0*/  PLOP3.LUT P0, PT, PT, PT, PT, 0x8, 0x80 ;  /* 0x000000000080781c */ /* 0x000fe40003f0e170 */
[----:B------:R-:W-:Y:S01]  /*04c0*/  IADD3.X R15, PT, PT, RZ, R15, RZ, P1, !PT ;  /* 0x0000000fff0f7210 */ /* 0x000fe20000ffe4ff */
[----:B--2---:R-:W-:-:S04]  /*04d0*/  FADD R6, R6, R9 ;  /* 0x0000000906067221 */ /* 0x004fc80000000000 */
[----:B---3--:R-:W-:-:S07]  /*04e0*/  FADD R6, R6, R11 ;  /* 0x0000000b06067221 */ /* 0x008fce0000000000 */
.L_x_23:
[----:B------:R-:W-:Y:S05]  /*04f0*/  BSYNC.RECONVERGENT B1 ;  /* 0x0000000000017941 */ /* 0x000fea0003800200 */
.L_x_22:
[----:B------:R-:W-:Y:S01]  /*0500*/  ISETP.LT.OR P0, PT, R7, R2, P0 ;  /* 0x000000020700720c */ /* 0x000fe20000701670 */
[----:B------:R-:W-:Y:S01]  /*0510*/  IMAD.MOV.U32 R4, RZ, RZ, R12 ;  /* 0x000000ffff047224 */ /* 0x000fe200078e000c */
[----:B------:R-:W-:-:S11]  /*0520*/  MOV R5, R15 ;  /* 0x0000000f00057202 */ /* 0x000fd60000000f00 */
[----:B------:R-:W-:Y:S05]  /*0530*/  @!P0 BRA `(.L_x_24) ;  /* 0x0000000000108947 */ /* 0x000fea0003800000 */
[----:B------:R-:W2:Y:S02]  /*0540*/  LDG.E R5, desc[UR6][R4.64] ;  /* 0x0000000604057981 */ /* 0x000ea4000c1e1900 */
[----:B--2---:R-:W-:Y:S01]  /*0550*/  FADD R6, R6, R5 ;  /* 0x0000000506067221 */ /* 0x004fe20000000000 */
[----:B------:R-:W-:Y:S06]  /*0560*/  BRA `(.L_x_24) ;  /* 0x0000000000047947 */ /* 0x000fec0003800000 */
.L_x_18:
[----:B------:R-:W-:-:S07]  /*0570*/  HFMA2 R6, -RZ, RZ, 0, 0 ;  /* 0x00000000ff067431 */ /* 0x000fce00000001ff */
.L_x_24:
[----:B------:R-:W-:Y:S05]  /*0580*/  BSYNC.RECONVERGENT B0 ;  /* 0x0000000000007941 */ /* 0x000fea0003800200 */
.L_x_17:
        /* <DEDUP_REMOVED lines=8> */
[----:B------:R-:W-:Y:S01]  /*0610*/  STS [R5], R6 ;  /* 0x0000000605007388 */ /* 0x000fe20000000800 */
[----:B------:R-:W-:Y:S06]  /*0620*/  BAR.SYNC.DEFER_BLOCKING 0x0 ;  /* 0x0000000000007b1d */ /* 0x000fec0000010000 */
[----:B------:R-:W-:Y:S04]  /*0630*/  @!P1 LDS R2, [R5] ;  /* 0x0000000005029984 */ /* 0x000fe80000000800 */
[----:B------:R-:W0:Y:S02]  /*0640*/  @!P1 LDS R7, [R5+0x200] ;  /* 0x0002000005079984 */ /* 0x000e240000000800 */
[----:B0-----:R-:W-:-:S05]  /*0650*/  @!P1 FADD R2, R2, R7 ;  /* 0x0000000702029221 */ /* 0x001fca0000000000 */
[----:B------:R-:W-:Y:S01]  /*0660*/  @!P1 STS [R5], R2 ;  /* 0x0000000205009388 */ /* 0x000fe20000000800 */
[----:B------:R-:W-:Y:S01]  /*0670*/  BAR.SYNC.DEFER_BLOCKING 0x0 ;  /* 0x0000000000007b1d */ /* 0x000fe20000010000 */
[----:B------:R-:W-:-:S05]  /*0680*/  ISETP.GE.AND P1, PT, R3, 0x20, PT ;  /* 0x000000200300780c */ /* 0x000fca0003f26270 */
[----:B------:R-:W-:Y:S04]  /*0690*/  @!P0 LDS R4, [R5] ;  /* 0x0000000005048984 */ /* 0x000fe80000000800 */
[----:B------:R-:W0:Y:S02]  /*06a0*/  @!P0 LDS R7, [R5+0x100] ;  /* 0x0001000005078984 */ /* 0x000e240000000800 */
[----:B0-----:R-:W-:-:S05]  /*06b0*/  @!P0 FADD R4, R4, R7 ;  /* 0x0000000704048221 */ /* 0x001fca0000000000 */
[----:B------:R0:W-:Y:S01]  /*06c0*/  @!P0 STS [R5], R4 ;  /* 0x0000000405008388 */ /* 0x0001e20000000800 */
[----:B------:R-:W-:Y:S06]  /*06d0*/  BAR.SYNC.DEFER_BLOCKING 0x0 ;  /* 0x0000000000007b1d */ /* 0x000fec0000010000 */
[----:B------:R-:W-:Y:S05]  /*06e0*/  @P1 BRA `(.L_x_26) ;  /* 0x0000000000601947 */ /* 0x000fea0003800000 */
[----:B------:R-:W-:Y:S04]  /*06f0*/  LDS R2, [R5] ;  /* 0x0000000005027984 */ /* 0x000fe80000000800 */
[----:B------:R-:W1:Y:S02]  /*0700*/  LDS R3, [R5+0x80] ;  /* 0x0000800005037984 */ /* 0x000e640000000800 */
[----:B-1----:R-:W-:-:S05]  /*0710*/  FADD R2, R2, R3 ;  /* 0x0000000302027221 */ /* 0x002fca0000000000 */
[----:B------:R-:W-:Y:S04]  /*0720*/  STS [R5], R2 ;  /* 0x0000000205007388 */ /* 0x000fe80000000800 */
[----:B------:R-:W-:Y:S04]  /*0730*/  LDS R3, [R5] ;  /* 0x0000000005037984 */ /* 0x000fe80000000800 */
[----:B0-----:R-:W0:Y:S02]  /*0740*/  LDS R4, [R5+0x40] ;  /* 0x0000400005047984 */ /* 0x001e240000000800 */
[----:B0-----:R-:W-:-:S05]  /*0750*/  FADD R4, R3, R4 ;  /* 0x0000000403047221 */ /* 0x001fca0000000000 */
[----:B------:R-:W-:Y:S04]  /*0760*/  STS [R5], R4 ;  /* 0x0000000405007388 */ /* 0x000fe80000000800 */
[----:B------:R-:W-:Y:S04]  /*0770*/  LDS R3, [R5] ;  /* 0x0000000005037984 */ /* 0x000fe80000000800 */
[----:B------:R-:W0:Y:S02]  /*0780*/  LDS R6, [R5+0x20] ;  /* 0x0000200005067984 */ /* 0x000e240000000800 */
        /* <DEDUP_REMOVED lines=13> */
[----:B------:R1:W-:Y:S02]  /*0860*/  STS [R5], R4 ;  /* 0x0000000405007388 */ /* 0x0003e40000000800 */
.L_x_26:
[----:B------:R-:W-:Y:S05]  /*0870*/  BSYNC.RECONVERGENT B0 ;  /* 0x0000000000007941 */ /* 0x000fea0003800200 */
.L_x_25:
[----:B------:R-:W-:Y:S05]  /*0880*/  @P2 EXIT ;  /* 0x000000000000294d */ /* 0x000fea0003800000 */
[----:B01----:R-:W0:Y:S01]  /*0890*/  LDS R5, [UR4] ;  /* 0x00000004ff057984 */ /* 0x003e220008000800 */
[----:B------:R-:W1:Y:S02]  /*08a0*/  LDC.64 R2, c[0x0][0x388] ;  /* 0x0000e200ff027b82 */ /* 0x000e640000000a00 */
[----:B-1----:R-:W-:-:S05]  /*08b0*/  IMAD.WIDE.U32 R2, R0, 0x4, R2 ;  /* 0x0000000400027825 */ /* 0x002fca00078e0002 */
[----:B0-----:R-:W-:Y:S01]  /*08c0*/  STG.E desc[UR6][R2.64], R5 ;  /* 0x0000000502007986 */ /* 0x001fe2000c101906 */
[----:B------:R-:W-:Y:S05]  /*08d0*/  EXIT ;  /* 0x000000000000794d */ /* 0x000fea0003800000 */
.L_x_27:
        /* <DEDUP_REMOVED lines=10> */
.L_x_33:


//--------------------- .nv.shared._Z11bottom_scanId7double4Li256EEvPKT_PS1_S3_i --------------------------
	.section	.nv.shared._Z11bottom_scanId7double4Li256EEvPKT_PS1_S3_i,"aw",@nobits
	.sectionflags	@""
	.align	16
.nv.shared._Z11bottom_scanId7double4Li256EEvPKT_PS1_S3_i:
	.zero		1040


//--------------------- .nv.shared.reserved.0     --------------------------
	.section	.nv.shared.reserved.0,"aw",@nobits
	.weak		__nv_reservedSMEM_offset_0_alias
	.size		__nv_reservedSMEM_offset_0_alias, 0, 64
	.other		__nv_reservedSMEM_offset_0_alias,@"STO_CUDA_RESERVED_SHARED STV_DEFAULT"
__nv_reservedSMEM_offset_0_alias:
	.zero		0
	.zero		64


//--------------------- .nv.shared._Z17scan_single_blockIdLi256EEvPT_i --------------------------
	.section	.nv.shared._Z17scan_single_blockIdLi256EEvPT_i,"aw",@nobits
	.sectionflags	@""
	.align	16
	.zero		1024


//--------------------- .nv.shared._Z6reduceIdLi256EEvPKT_PS0_i --------------------------
	.section	.nv.shared._Z6reduceIdLi256EEvPKT_PS0_i,"aw",@nobits
	.sectionflags	@""
	.align	16
	.zero		1024


//--------------------- .nv.shared._Z11bottom_scanIf6float4Li256EEvPKT_PS1_S3_i --------------------------
	.section	.nv.shared._Z11bottom_scanIf6float4Li256EEvPKT_PS1_S3_i,"aw",@nobits
	.sectionflags	@""
	.align	16
.nv.shared._Z11bottom_scanIf6float4Li256EEvPKT_PS1_S3_i:
	.zero		1040


//--------------------- .nv.shared._Z17scan_single_blockIfLi256EEvPT_i --------------------------
	.section	.nv.shared._Z17scan_single_blockIfLi256EEvPT_i,"aw",@nobits
	.sectionflags	@""
	.align	16
	.zero		1024


//--------------------- .nv.shared._Z6reduceIfLi256EEvPKT_PS0_i --------------------------
	.section	.nv.shared._Z6reduceIfLi256EEvPKT_PS0_i,"aw",@nobits
	.sectionflags	@""
	.align	16
	.zero		1024


//--------------------- .nv.constant0._Z11bottom_scanId7double4Li256EEvPKT_PS1_S3_i --------------------------
	.section	.nv.constant0._Z11bottom_scanId7double4Li256EEvPKT_PS1_S3_i,"a",@progbits
	.sectionflags	@""
	.align	4
.nv.constant0._Z11bottom_scanId7double4Li256EEvPKT_PS1_S3_i:
	.zero		924


//--------------------- .nv.constant0._Z17scan_single_blockIdLi256EEvPT_i --------------------------
	.section	.nv.constant0._Z17scan_single_blockIdLi256EEvPT_i,"a",@progbits
	.sectionflags	@""
	.align	4
.nv.constant0._Z17scan_single_blockIdLi256EEvPT_i:
	.zero		908


//--------------------- .nv.constant0._Z6reduceIdLi256EEvPKT_PS0_i --------------------------
	.section	.nv.constant0._Z6reduceIdLi256EEvPKT_PS0_i,"a",@progbits
	.sectionflags	@""
	.align	4
.nv.constant0._Z6reduceIdLi256EEvPKT_PS0_i:
	.zero		916


//--------------------- .nv.constant0._Z11bottom_scanIf6float4Li256EEvPKT_PS1_S3_i --------------------------
	.section	.nv.constant0._Z11bottom_scanIf6float4Li256EEvPKT_PS1_S3_i,"a",@progbits
	.sectionflags	@""
	.align	4
.nv.constant0._Z11bottom_scanIf6float4Li256EEvPKT_PS1_S3_i:
	.zero		924


//--------------------- .nv.constant0._Z17scan_single_blockIfLi256EEvPT_i --------------------------
	.section	.nv.constant0._Z17scan_single_blockIfLi256EEvPT_i,"a",@progbits
	.sectionflags	@""
	.align	4
.nv.constant0._Z17scan_single_blockIfLi256EEvPT_i:
	.zero		908


//--------------------- .nv.constant0._Z6reduceIfLi256EEvPKT_PS0_i --------------------------
	.section	.nv.constant0._Z6reduceIfLi256EEvPKT_PS0_i,"a",@progbits
	.sectionflags	@""
	.align	4
.nv.constant0._Z6reduceIfLi256EEvPKT_PS0_i:
	.zero		916


//--------------------- SYMBOLS --------------------------

	.type		.nv.reservedSmem.offset0,@object
	.size		.nv.reservedSmem.offset0,0x4
	.type		.nv.reservedSmem.cap,@object
	.size		.nv.reservedSmem.cap,0x4
